	.target	sm_90a

	.elftype	@"ET_EXEC"


//--------------------- .note.nv.tkinfo           --------------------------
	.section	.note.nv.tkinfo,"",@"SHT_NOTE"
	.sectionflags	@"SHF_NOTE_NV_TKINFO"
	.tkinfo
        /*0018*/ 	.word	0x00000002
        /*0030*/ 	.string	""
        /*0030*/ 	.string	"ptxas"
        /*0030*/ 	.string	"Cuda compilation tools, release 13.0, V13.0.88"
        /*0030*/ 	.string	"Build cuda_13.0.r13.0/compiler.36424714_0"
        /*0030*/ 	.string	"-arch sm_90a -m 64 "



//--------------------- .note.nv.cuinfo           --------------------------
	.section	.note.nv.cuinfo,"",@"SHT_NOTE"
	.sectionflags	@"SHF_NOTE_NV_CUINFO"
        /*0018*/ 	.short	0x0002
        /*001a*/ 	.short	0x005a
        /*001c*/ 	.short	0x0082
	.zero		2


//--------------------- .nv.info                  --------------------------
	.section	.nv.info,"",@"SHT_CUDA_INFO"
	.align	4


	//----- nvinfo : EIATTR_REGCOUNT
	.align		4
        /*0000*/ 	.byte	0x04, 0x2f
        /*0002*/ 	.short	(.L_15 - .L_14)
	.align		4
.L_14:
        /*0004*/ 	.word	index@(_ZN7cutlass13device_kernelINS_4gemm6kernel13GemmUniversalIN4cute5tupleIJiiiiEEENS1_10collective13CollectiveMmaINS1_34MainloopSm90TmaGmmaWarpSpecializedILi5ENS5_IJNS4_1CILi2EEESB_NSA_ILi1EEEEEENS1_32KernelTmaWarpSpecializedPingpongEEENS5_IJNSA_ILi64EEENSA_ILi128EEENSA_ILi32EEEEEEaNS5_IJlSC_lEEEaSK_NS4_8TiledMMAINS4_8MMA_AtomIJNS4_4SM904GMMA27MMA_64x128x32_S32S8S8_SS_TNEEEENS4_6LayoutINS5_IJSC_SC_SC_EEENS5_IJNSA_ILi0EEEST_ST_EEEEENS5_IJNS4_10UnderscoreESW_SW_EEEEENS4_23SM90_TMA_LOAD_MULTICASTENS4_14ComposedLayoutINS4_7SwizzleILi1ELi4ELi3EEENS4_18smem_ptr_flag_bitsILi8EEENSR_INS5_IJNSA_ILi8EEESI_EEENS5_IJSI_SC_EEEEEEEvNS4_8identityESZ_S19_vS1A_EENS_8epilogue10collective6detail29Sm90TmaWarpSpecializedAdapterINS1D_15DefaultEpilogueIaSK_SK_NS1C_6thread17LinearCombinationIaLi1EiiLNS1H_9ScaleType4KindE0ELNS_15FloatRoundStyleE2EaEENS1_15EpilogueDefaultEEEEEvvEEEEvNT_6ParamsE)
        /*0008*/ 	.word	0x000000a8


	//----- nvinfo : EIATTR_FRAME_SIZE
	.align		4
.L_15:
        /*000c*/ 	.byte	0x04, 0x11
        /*000e*/ 	.short	(.L_17 - .L_16)
	.align		4
.L_16:
        /*0010*/ 	.word	index@(_ZN7cutlass13device_kernelINS_4gemm6kernel13GemmUniversalIN4cute5tupleIJiiiiEEENS1_10collective13CollectiveMmaINS1_34MainloopSm90TmaGmmaWarpSpecializedILi5ENS5_IJNS4_1CILi2EEESB_NSA_ILi1EEEEEENS1_32KernelTmaWarpSpecializedPingpongEEENS5_IJNSA_ILi64EEENSA_ILi128EEENSA_ILi32EEEEEEaNS5_IJlSC_lEEEaSK_NS4_8TiledMMAINS4_8MMA_AtomIJNS4_4SM904GMMA27MMA_64x128x32_S32S8S8_SS_TNEEEENS4_6LayoutINS5_IJSC_SC_SC_EEENS5_IJNSA_ILi0EEEST_ST_EEEEENS5_IJNS4_10UnderscoreESW_SW_EEEEENS4_23SM90_TMA_LOAD_MULTICASTENS4_14ComposedLayoutINS4_7SwizzleILi1ELi4ELi3EEENS4_18smem_ptr_flag_bitsILi8EEENSR_INS5_IJNSA_ILi8EEESI_EEENS5_IJSI_SC_EEEEEEEvNS4_8identityESZ_S19_vS1A_EENS_8epilogue10collective6detail29Sm90TmaWarpSpecializedAdapterINS1D_15DefaultEpilogueIaSK_SK_NS1C_6thread17LinearCombinationIaLi1EiiLNS1H_9ScaleType4KindE0ELNS_15FloatRoundStyleE2EaEENS1_15EpilogueDefaultEEEEEvvEEEEvNT_6ParamsE)
        /*0014*/ 	.word	0x00000008


	//----- nvinfo : EIATTR_MIN_STACK_SIZE
	.align		4
.L_17:
        /*0018*/ 	.byte	0x04, 0x12
        /*001a*/ 	.short	(.L_19 - .L_18)
	.align		4
.L_18:
        /*001c*/ 	.word	index@(_ZN7cutlass13device_kernelINS_4gemm6kernel13GemmUniversalIN4cute5tupleIJiiiiEEENS1_10collective13CollectiveMmaINS1_34MainloopSm90TmaGmmaWarpSpecializedILi5ENS5_IJNS4_1CILi2EEESB_NSA_ILi1EEEEEENS1_32KernelTmaWarpSpecializedPingpongEEENS5_IJNSA_ILi64EEENSA_ILi128EEENSA_ILi32EEEEEEaNS5_IJlSC_lEEEaSK_NS4_8TiledMMAINS4_8MMA_AtomIJNS4_4SM904GMMA27MMA_64x128x32_S32S8S8_SS_TNEEEENS4_6LayoutINS5_IJSC_SC_SC_EEENS5_IJNSA_ILi0EEEST_ST_EEEEENS5_IJNS4_10UnderscoreESW_SW_EEEEENS4_23SM90_TMA_LOAD_MULTICASTENS4_14ComposedLayoutINS4_7SwizzleILi1ELi4ELi3EEENS4_18smem_ptr_flag_bitsILi8EEENSR_INS5_IJNSA_ILi8EEESI_EEENS5_IJSI_SC_EEEEEEEvNS4_8identityESZ_S19_vS1A_EENS_8epilogue10collective6detail29Sm90TmaWarpSpecializedAdapterINS1D_15DefaultEpilogueIaSK_SK_NS1C_6thread17LinearCombinationIaLi1EiiLNS1H_9ScaleType4KindE0ELNS_15FloatRoundStyleE2EaEENS1_15EpilogueDefaultEEEEEvvEEEEvNT_6ParamsE)
        /*0020*/ 	.word	0x00000008
.L_19:


//--------------------- .nv.compat                --------------------------
	.section	.nv.compat,"",@"SHT_CUDA_COMPAT_INFO"
	.align	4
        /*0000*/ 	.byte	0x02, 0x09, 0x01, 0x00, 0x02, 0x02, 0x04, 0x00, 0x02, 0x05, 0x05, 0x00, 0x03, 0x07, 0x01, 0x01
        /*0010*/ 	.byte	0x02, 0x03, 0x01, 0x00, 0x02, 0x06, 0x01, 0x00, 0x04, 0x0b, 0x08, 0x00, 0x00, 0x00, 0x00, 0x00
        /*0020*/ 	.byte	0x00, 0x00, 0x00, 0x00


//--------------------- .nv.info._ZN7cutlass13device_kernelINS_4gemm6kernel13GemmUniversalIN4cute5tupleIJiiiiEEENS1_10collective13CollectiveMmaINS1_34MainloopSm90TmaGmmaWarpSpecializedILi5ENS5_IJNS4_1CILi2EEESB_NSA_ILi1EEEEEENS1_32KernelTmaWarpSpecializedPingpongEEENS5_IJNSA_ILi64EEENSA_ILi128EEENSA_ILi32EEEEEEaNS5_IJlSC_lEEEaSK_NS4_8TiledMMAINS4_8MMA_AtomIJNS4_4SM904GMMA27MMA_64x128x32_S32S8S8_SS_TNEEEENS4_6LayoutINS5_IJSC_SC_SC_EEENS5_IJNSA_ILi0EEEST_ST_EEEEENS5_IJNS4_10UnderscoreESW_SW_EEEEENS4_23SM90_TMA_LOAD_MULTICASTENS4_14ComposedLayoutINS4_7SwizzleILi1ELi4ELi3EEENS4_18smem_ptr_flag_bitsILi8EEENSR_INS5_IJNSA_ILi8EEESI_EEENS5_IJSI_SC_EEEEEEEvNS4_8identityESZ_S19_vS1A_EENS_8epilogue10collective6detail29Sm90TmaWarpSpecializedAdapterINS1D_15DefaultEpilogueIaSK_SK_NS1C_6thread17LinearCombinationIaLi1EiiLNS1H_9ScaleType4KindE0ELNS_15FloatRoundStyleE2EaEENS1_15EpilogueDefaultEEEEEvvEEEEvNT_6ParamsE --------------------------
	.section	.nv.info._ZN7cutlass13device_kernelINS_4gemm6kernel13GemmUniversalIN4cute5tupleIJiiiiEEENS1_10collective13CollectiveMmaINS1_34MainloopSm90TmaGmmaWarpSpecializedILi5ENS5_IJNS4_1CILi2EEESB_NSA_ILi1EEEEEENS1_32KernelTmaWarpSpecializedPingpongEEENS5_IJNSA_ILi64EEENSA_ILi128EEENSA_ILi32EEEEEEaNS5_IJlSC_lEEEaSK_NS4_8TiledMMAINS4_8MMA_AtomIJNS4_4SM904GMMA27MMA_64x128x32_S32S8S8_SS_TNEEEENS4_6LayoutINS5_IJSC_SC_SC_EEENS5_IJNSA_ILi0EEEST_ST_EEEEENS5_IJNS4_10UnderscoreESW_SW_EEEEENS4_23SM90_TMA_LOAD_MULTICASTENS4_14ComposedLayoutINS4_7SwizzleILi1ELi4ELi3EEENS4_18smem_ptr_flag_bitsILi8EEENSR_INS5_IJNSA_ILi8EEESI_EEENS5_IJSI_SC_EEEEEEEvNS4_8identityESZ_S19_vS1A_EENS_8epilogue10collective6detail29Sm90TmaWarpSpecializedAdapterINS1D_15DefaultEpilogueIaSK_SK_NS1C_6thread17LinearCombinationIaLi1EiiLNS1H_9ScaleType4KindE0ELNS_15FloatRoundStyleE2EaEENS1_15EpilogueDefaultEEEEEvvEEEEvNT_6ParamsE,"",@"SHT_CUDA_INFO"
	.sectionflags	@""
	.align	4


	//----- nvinfo : EIATTR_CUDA_API_VERSION
	.align		4
        /*0000*/ 	.byte	0x04, 0x37
        /*0002*/ 	.short	(.L_21 - .L_20)
.L_20:
        /*0004*/ 	.word	0x00000082


	//----- nvinfo : EIATTR_KPARAM_INFO
	.align		4
.L_21:
        /*0008*/ 	.byte	0x04, 0x17
        /*000a*/ 	.short	(.L_23 - .L_22)
.L_22:
        /*000c*/ 	.word	0x00000000
        /*0010*/ 	.short	0x0000
        /*0012*/ 	.short	0x0070
        /*0014*/ 	.byte	0x00, 0xf0, 0x01, 0x10


	//----- nvinfo : EIATTR_SPARSE_MMA_MASK
	.align		4
.L_23:
        /*0018*/ 	.byte	0x03, 0x50
        /*001a*/ 	.short	0x0000


	//----- nvinfo : EIATTR_MAXREG_COUNT
	.align		4
        /*001c*/ 	.byte	0x03, 0x1b
        /*001e*/ 	.short	0x00a8


	//----- nvinfo : EIATTR_NUM_BARRIERS
	.align		4
        /*0020*/ 	.byte	0x02, 0x4c
        /*0022*/ 	.byte	0x01
	.zero		1


	//----- nvinfo : EIATTR_EXTERNS
	.align		4
        /*0024*/ 	.byte	0x04, 0x0f
        /*0026*/ 	.short	(.L_25 - .L_24)


	//   ....[0]....
	.align		4
.L_24:
        /*0028*/ 	.word	index@(__assertfail)


	//----- nvinfo : EIATTR_ANNOTATIONS
	.align		4
.L_25:
        /*002c*/ 	.byte	0x04, 0x55
        /*002e*/ 	.short	(.L_27 - .L_26)


	//   ....[0]....
.L_26:
        /*0030*/ 	.word	0x00000001
        /*0034*/ 	.byte	0xd0, 0x0d, 0x00, 0x00, 0x01, 0x00, 0x00, 0x00, 0x70, 0x14, 0x00, 0x00, 0x01, 0x00, 0x00, 0x00
        /*0044*/ 	.byte	0x50, 0x53, 0x00, 0x00, 0x01, 0x00, 0x00, 0x00, 0x50, 0x60, 0x00, 0x00


	//----- nvinfo : EIATTR_MERCURY_ISA_VERSION
	.align		4
.L_27:
        /*0050*/ 	.byte	0x03, 0x5f
        /*0052*/ 	.short	0x0101


	//----- nvinfo : EIATTR_INT_WARP_WIDE_INSTR_OFFSETS
	.align		4
        /*0054*/ 	.byte	0x04, 0x31
        /*0056*/ 	.short	(.L_29 - .L_28)


	//   ....[0]....
.L_28:
        /*0058*/ 	.word	0x00000520


	//   ....[1]....
        /*005c*/ 	.word	0x00000560


	//   ....[2]....
        /*0060*/ 	.word	0x000005c0


	//   ....[3]....
        /*0064*/ 	.word	0x000005f0


	//   ....[4]....
        /*0068*/ 	.word	0x00000700


	//   ....[5]....
        /*006c*/ 	.word	0x00000780


	//   ....[6]....
        /*0070*/ 	.word	0x00000790


	//   ....[7]....
        /*0074*/ 	.word	0x000007f0


	//   ....[8]....
        /*0078*/ 	.word	0x00001e00


	//----- nvinfo : EIATTR_COOP_GROUP_MASK_REGIDS
	.align		4
.L_29:
        /*007c*/ 	.byte	0x04, 0x29
        /*007e*/ 	.short	(.L_31 - .L_30)


	//   ....[0]....
.L_30:
        /*0080*/ 	.word	0xffffffff


	//   ....[1]....
        /*0084*/ 	.word	0xffffffff


	//   ....[2]....
        /*0088*/ 	.word	0xffffffff


	//   ....[3]....
        /*008c*/ 	.word	0xffffffff


	//   ....[4]....
        /*0090*/ 	.word	0xffffffff


	//   ....[5]....
        /*0094*/ 	.word	0xffffffff


	//   ....[6]....
        /*0098*/ 	.word	0xffffffff


	//----- nvinfo : EIATTR_COOP_GROUP_INSTR_OFFSETS
	.align		4
.L_31:
        /*009c*/ 	.byte	0x04, 0x28
        /*009e*/ 	.short	(.L_33 - .L_32)


	//   ....[0]....
.L_32:
        /*00a0*/ 	.word	0x00000070


	//   ....[1]....
        /*00a4*/ 	.word	0x00000080


	//   ....[2]....
        /*00a8*/ 	.word	0x00000140


	//   ....[3]....
        /*00ac*/ 	.word	0x000002f0


	//   ....[4]....
        /*00b0*/ 	.word	0x00000330


	//   ....[5]....
        /*00b4*/ 	.word	0x000003c0


	//   ....[6]....
        /*00b8*/ 	.word	0x00000980


	//----- nvinfo : EIATTR_REG_RECONFIG
	.align		4
.L_33:
        /*00bc*/ 	.byte	0x01, 0x54
	.zero		2


	//----- nvinfo : EIATTR_SYSCALL_OFFSETS
	.align		4
        /*00c0*/ 	.byte	0x04, 0x46
        /*00c2*/ 	.short	(.L_35 - .L_34)


	//   ....[0]....
.L_34:
        /*00c4*/ 	.word	0x00001900


	//----- nvinfo : EIATTR_MBARRIER_INSTR_OFFSETS
	.align		4
.L_35:
        /*00c8*/ 	.byte	0x04, 0x39
        /*00ca*/ 	.short	(.L_37 - .L_36)


	//   ....[0]....
.L_36:
        /*00cc*/ 	.word	0x00000240
        /*00d0*/ 	.word	0x000000ff
        /*00d4*/ 	.word	0x00000000
        /*00d8*/ 	.short	0x0100
        /*00da*/ 	.byte	0x08
	.zero		1


	//   ....[1]....
        /*00dc*/ 	.word	0x00000250
        /*00e0*/ 	.word	0x000000ff
        /*00e4*/ 	.word	0x00000028
        /*00e8*/ 	.short	0x0100
        /*00ea*/ 	.byte	0x08
	.zero		1


	//   ....[2]....
        /*00ec*/ 	.word	0x00000260
        /*00f0*/ 	.word	0x000000ff
        /*00f4*/ 	.word	0x00000008
        /*00f8*/ 	.short	0x0100
        /*00fa*/ 	.byte	0x08
	.zero		1


	//   ....[3]....
        /*00fc*/ 	.word	0x00000270
        /*0100*/ 	.word	0x000000ff
        /*0104*/ 	.word	0x00000030
        /*0108*/ 	.short	0x0100
        /*010a*/ 	.byte	0x08
	.zero		1


	//   ....[4]....
        /*010c*/ 	.word	0x00000280
        /*0110*/ 	.word	0x000000ff
        /*0114*/ 	.word	0x00000010
        /*0118*/ 	.short	0x0100
        /*011a*/ 	.byte	0x08
	.zero		1


	//   ....[5]....
        /*011c*/ 	.word	0x00000290
        /*0120*/ 	.word	0x000000ff
        /*0124*/ 	.word	0x00000038
        /*0128*/ 	.short	0x0100
        /*012a*/ 	.byte	0x08
	.zero		1


	//   ....[6]....
        /*012c*/ 	.word	0x000002a0
        /*0130*/ 	.word	0x000000ff
        /*0134*/ 	.word	0x00000018
        /*0138*/ 	.short	0x0100
        /*013a*/ 	.byte	0x08
	.zero		1


	//   ....[7]....
        /*013c*/ 	.word	0x000002b0
        /*0140*/ 	.word	0x000000ff
        /*0144*/ 	.word	0x00000040
        /*0148*/ 	.short	0x0100
        /*014a*/ 	.byte	0x08
	.zero		1


	//   ....[8]....
        /*014c*/ 	.word	0x000002c0
        /*0150*/ 	.word	0x000000ff
        /*0154*/ 	.word	0x00000020
        /*0158*/ 	.short	0x0100
        /*015a*/ 	.byte	0x08
	.zero		1


	//   ....[9]....
        /*015c*/ 	.word	0x000002d0
        /*0160*/ 	.word	0x000000ff
        /*0164*/ 	.word	0x00000048
        /*0168*/ 	.short	0x0100
        /*016a*/ 	.byte	0x08
	.zero		1


	//   ....[10]....
        /*016c*/ 	.word	0x00000820
        /*0170*/ 	.word	0x000000ff
        /*0174*/ 	.word	0x00000080
        /*0178*/ 	.short	0x0100
        /*017a*/ 	.byte	0x08
	.zero		1


	//   ....[11]....
        /*017c*/ 	.word	0x000008c0
        /*0180*/ 	.word	0x000000ff
        /*0184*/ 	.word	0x00000088
        /*0188*/ 	.short	0x0100
        /*018a*/ 	.byte	0x08
	.zero		1


	//   ....[12]....
        /*018c*/ 	.word	0x00000900
        /*0190*/ 	.word	0x000000ff
        /*0194*/ 	.word	0x00000060
        /*0198*/ 	.short	0x0100
        /*019a*/ 	.byte	0x09
	.zero		1


	//   ....[13]....
        /*019c*/ 	.word	0x00000910
        /*01a0*/ 	.word	0x000000ff
        /*01a4*/ 	.word	0x00000068
        /*01a8*/ 	.short	0x0100
        /*01aa*/ 	.byte	0x09
	.zero		1


	//   ....[14]....
        /*01ac*/ 	.word	0x00000920
        /*01b0*/ 	.word	0x000000ff
        /*01b4*/ 	.word	0x00000070
        /*01b8*/ 	.short	0x0100
        /*01ba*/ 	.byte	0x09
	.zero		1


	//   ....[15]....
        /*01bc*/ 	.word	0x00000930
        /*01c0*/ 	.word	0x000000ff
        /*01c4*/ 	.word	0x00000078
        /*01c8*/ 	.short	0x0100
        /*01ca*/ 	.byte	0x09
	.zero		1


	//   ....[16]....
        /*01cc*/ 	.word	0x000017c0
        /*01d0*/ 	.word	0x000000ff
        /*01d4*/ 	.word	0xfffffff8
        /*01d8*/ 	.short	0x010a
        /*01da*/ 	.byte	0x2b
	.zero		1


	//   ....[17]....
        /*01dc*/ 	.word	0x00001990
        /*01e0*/ 	.word	0x00000003
        /*01e4*/ 	.word	0x00000000
        /*01e8*/ 	.short	0x010a
        /*01ea*/ 	.byte	0x3f
	.zero		1


	//   ....[18]....
        /*01ec*/ 	.word	0x000019d0
        /*01f0*/ 	.word	0x00000003
        /*01f4*/ 	.word	0x00000000
        /*01f8*/ 	.short	0x010a
        /*01fa*/ 	.byte	0x3f
	.zero		1


	//   ....[19]....
        /*01fc*/ 	.word	0x00001b60
        /*0200*/ 	.word	0x000000ff
        /*0204*/ 	.word	0x00000000
        /*0208*/ 	.short	0x010a
        /*020a*/ 	.byte	0x04
	.zero		1


	//   ....[20]....
        /*020c*/ 	.word	0x00001ba0
        /*0210*/ 	.word	0x000000ff
        /*0214*/ 	.word	0x00000000
        /*0218*/ 	.short	0x010a
        /*021a*/ 	.byte	0x04
	.zero		1


	//   ....[21]....
        /*021c*/ 	.word	0x00001c90
        /*0220*/ 	.word	0x00000005
        /*0224*/ 	.word	0x00000000
        /*0228*/ 	.short	0x0101
        /*022a*/ 	.byte	0x3f
	.zero		1


	//   ....[22]....
        /*022c*/ 	.word	0x00001da0
        /*0230*/ 	.word	0x00000003
        /*0234*/ 	.word	0x00000000
        /*0238*/ 	.short	0x0101
        /*023a*/ 	.byte	0x30
	.zero		1


	//   ....[23]....
        /*023c*/ 	.word	0x00001ea0
        /*0240*/ 	.word	0x00000003
        /*0244*/ 	.word	0x00000000
        /*0248*/ 	.short	0x0101
        /*024a*/ 	.byte	0x3f
	.zero		1


	//   ....[24]....
        /*024c*/ 	.word	0x00001f20
        /*0250*/ 	.word	0x000000ff
        /*0254*/ 	.word	0x00000008
        /*0258*/ 	.short	0x010a
        /*025a*/ 	.byte	0x2b
	.zero		1


	//   ....[25]....
        /*025c*/ 	.word	0x00005390
        /*0260*/ 	.word	0x00000000
        /*0264*/ 	.word	0x00000000
        /*0268*/ 	.short	0x0101
        /*026a*/ 	.byte	0x30
	.zero		1


	//   ....[26]....
        /*026c*/ 	.word	0x00005da0
        /*0270*/ 	.word	0x0000000b
        /*0274*/ 	.word	0x00000028
        /*0278*/ 	.short	0x010a
        /*027a*/ 	.byte	0x3f
	.zero		1


	//   ....[27]....
        /*027c*/ 	.word	0x00006180
        /*0280*/ 	.word	0x00000006
        /*0284*/ 	.word	0x00000088
        /*0288*/ 	.short	0x0101
        /*028a*/ 	.byte	0x3f
	.zero		1


	//   ....[28]....
        /*028c*/ 	.word	0x000068a0
        /*0290*/ 	.word	0x00000007
        /*0294*/ 	.word	0x00000000
        /*0298*/ 	.short	0x010a
        /*029a*/ 	.byte	0x3f
	.zero		1


	//   ....[29]....
        /*029c*/ 	.word	0x00006920
        /*02a0*/ 	.word	0x00000006
        /*02a4*/ 	.word	0x00000000
        /*02a8*/ 	.short	0x010a
        /*02aa*/ 	.byte	0x3f
	.zero		1


	//   ....[30]....
        /*02ac*/ 	.word	0x000069b0
        /*02b0*/ 	.word	0x00000007
        /*02b4*/ 	.word	0x00000000
        /*02b8*/ 	.short	0x010a
        /*02ba*/ 	.byte	0x3f
	.zero		1


	//   ....[31]....
        /*02bc*/ 	.word	0x00006a40
        /*02c0*/ 	.word	0x00000006
        /*02c4*/ 	.word	0x00000000
        /*02c8*/ 	.short	0x010a
        /*02ca*/ 	.byte	0x3f
	.zero		1


	//   ....[32]....
        /*02cc*/ 	.word	0x00006ad0
        /*02d0*/ 	.word	0x00000005
        /*02d4*/ 	.word	0x00000000
        /*02d8*/ 	.short	0x010a
        /*02da*/ 	.byte	0x3f
	.zero		1


	//   ....[33]....
        /*02dc*/ 	.word	0x00006b40
        /*02e0*/ 	.word	0x00000003
        /*02e4*/ 	.word	0xfffffff8
        /*02e8*/ 	.short	0x010a
        /*02ea*/ 	.byte	0x3f
	.zero		1


	//   ....[34]....
        /*02ec*/ 	.word	0x00006b90
        /*02f0*/ 	.word	0x00000003
        /*02f4*/ 	.word	0x00000000
        /*02f8*/ 	.short	0x010a
        /*02fa*/ 	.byte	0x3f
	.zero		1


	//   ....[35]....
        /*02fc*/ 	.word	0x00006bf0
        /*0300*/ 	.word	0x00000005
        /*0304*/ 	.word	0x00000000
        /*0308*/ 	.short	0x010a
        /*030a*/ 	.byte	0x3f
	.zero		1


	//   ....[36]....
        /*030c*/ 	.word	0x00006c50
        /*0310*/ 	.word	0x00000003
        /*0314*/ 	.word	0x00000008
        /*0318*/ 	.short	0x010a
        /*031a*/ 	.byte	0x3f
	.zero		1


	//   ....[37]....
        /*031c*/ 	.word	0x00006d20
        /*0320*/ 	.word	0x0000000b
        /*0324*/ 	.word	0x00000028
        /*0328*/ 	.short	0x010a
        /*032a*/ 	.byte	0x3f
	.zero		1


	//   ....[38]....
        /*032c*/ 	.word	0x00006df0
        /*0330*/ 	.word	0x00000007
        /*0334*/ 	.word	0x00000000
        /*0338*/ 	.short	0x010a
        /*033a*/ 	.byte	0x3f
	.zero		1


	//   ....[39]....
        /*033c*/ 	.word	0x00006e40
        /*0340*/ 	.word	0x00000006
        /*0344*/ 	.word	0x00000000
        /*0348*/ 	.short	0x010a
        /*034a*/ 	.byte	0x3f
	.zero		1


	//   ....[40]....
        /*034c*/ 	.word	0x00006e90
        /*0350*/ 	.word	0x00000007
        /*0354*/ 	.word	0x00000000
        /*0358*/ 	.short	0x010a
        /*035a*/ 	.byte	0x3f
	.zero		1


	//   ....[41]....
        /*035c*/ 	.word	0x00006ee0
        /*0360*/ 	.word	0x00000006
        /*0364*/ 	.word	0x00000000
        /*0368*/ 	.short	0x010a
        /*036a*/ 	.byte	0x3f
	.zero		1


	//----- nvinfo : EIATTR_NUM_MBARRIERS
	.align		4
.L_37:
        /*036c*/ 	.byte	0x03, 0x38
        /*036e*/ 	.short	0x0010


	//----- nvinfo : EIATTR_EXIT_INSTR_OFFSETS
	.align		4
        /*0370*/ 	.byte	0x04, 0x1c
        /*0372*/ 	.short	(.L_39 - .L_38)


	//   ....[0]....
.L_38:
        /*0374*/ 	.word	0x00001400


	//   ....[1]....
        /*0378*/ 	.word	0x00001460


	//   ....[2]....
        /*037c*/ 	.word	0x00005990


	//   ....[3]....
        /*0380*/ 	.word	0x000059c0


	//   ....[4]....
        /*0384*/ 	.word	0x00006b20


	//----- nvinfo : EIATTR_MAX_THREADS
	.align		4
.L_39:
        /*0388*/ 	.byte	0x04, 0x05
        /*038a*/ 	.short	(.L_41 - .L_40)
.L_40:
        /*038c*/ 	.word	0x00000180
        /*0390*/ 	.word	0x00000001
        /*0394*/ 	.word	0x00000001


	//----- nvinfo : EIATTR_CRS_STACK_SIZE
	.align		4
.L_41:
        /*0398*/ 	.byte	0x04, 0x1e
        /*039a*/ 	.short	(.L_43 - .L_42)
.L_42:
        /*039c*/ 	.word	0x00000000


	//----- nvinfo : EIATTR_CBANK_PARAM_SIZE
	.align		4
.L_43:
        /*03a0*/ 	.byte	0x03, 0x19
        /*03a2*/ 	.short	0x0470


	//----- nvinfo : EIATTR_PARAM_CBANK
	.align		4
        /*03a4*/ 	.byte	0x04, 0x0a
        /*03a6*/ 	.short	(.L_45 - .L_44)
	.align		4
.L_44:
        /*03a8*/ 	.word	index@(.nv.constant0._ZN7cutlass13device_kernelINS_4gemm6kernel13GemmUniversalIN4cute5tupleIJiiiiEEENS1_10collective13CollectiveMmaINS1_34MainloopSm90TmaGmmaWarpSpecializedILi5ENS5_IJNS4_1CILi2EEESB_NSA_ILi1EEEEEENS1_32KernelTmaWarpSpecializedPingpongEEENS5_IJNSA_ILi64EEENSA_ILi128EEENSA_ILi32EEEEEEaNS5_IJlSC_lEEEaSK_NS4_8TiledMMAINS4_8MMA_AtomIJNS4_4SM904GMMA27MMA_64x128x32_S32S8S8_SS_TNEEEENS4_6LayoutINS5_IJSC_SC_SC_EEENS5_IJNSA_ILi0EEEST_ST_EEEEENS5_IJNS4_10UnderscoreESW_SW_EEEEENS4_23SM90_TMA_LOAD_MULTICASTENS4_14ComposedLayoutINS4_7SwizzleILi1ELi4ELi3EEENS4_18smem_ptr_flag_bitsILi8EEENSR_INS5_IJNSA_ILi8EEESI_EEENS5_IJSI_SC_EEEEEEEvNS4_8identityESZ_S19_vS1A_EENS_8epilogue10collective6detail29Sm90TmaWarpSpecializedAdapterINS1D_15DefaultEpilogueIaSK_SK_NS1C_6thread17LinearCombinationIaLi1EiiLNS1H_9ScaleType4KindE0ELNS_15FloatRoundStyleE2EaEENS1_15EpilogueDefaultEEEEEvvEEEEvNT_6ParamsE)
        /*03ac*/ 	.short	0x0210
        /*03ae*/ 	.short	0x0470


	//----- nvinfo : EIATTR_SW_WAR
	.align		4
.L_45:
        /*03b0*/ 	.byte	0x04, 0x36
        /*03b2*/ 	.short	(.L_47 - .L_46)
.L_46:
        /*03b4*/ 	.word	0x00000008
.L_47:


//--------------------- .nv.callgraph             --------------------------
	.section	.nv.callgraph,"",@"SHT_CUDA_CALLGRAPH"
	.align	4
	.sectionentsize	8
	.align		4
        /*0000*/ 	.word	0x00000000
	.align		4
        /*0004*/ 	.word	0xffffffff
	.align		4
        /*0008*/ 	.word	index@(_ZN7cutlass13device_kernelINS_4gemm6kernel13GemmUniversalIN4cute5tupleIJiiiiEEENS1_10collective13CollectiveMmaINS1_34MainloopSm90TmaGmmaWarpSpecializedILi5ENS5_IJNS4_1CILi2EEESB_NSA_ILi1EEEEEENS1_32KernelTmaWarpSpecializedPingpongEEENS5_IJNSA_ILi64EEENSA_ILi128EEENSA_ILi32EEEEEEaNS5_IJlSC_lEEEaSK_NS4_8TiledMMAINS4_8MMA_AtomIJNS4_4SM904GMMA27MMA_64x128x32_S32S8S8_SS_TNEEEENS4_6LayoutINS5_IJSC_SC_SC_EEENS5_IJNSA_ILi0EEEST_ST_EEEEENS5_IJNS4_10UnderscoreESW_SW_EEEEENS4_23SM90_TMA_LOAD_MULTICASTENS4_14ComposedLayoutINS4_7SwizzleILi1ELi4ELi3EEENS4_18smem_ptr_flag_bitsILi8EEENSR_INS5_IJNSA_ILi8EEESI_EEENS5_IJSI_SC_EEEEEEEvNS4_8identityESZ_S19_vS1A_EENS_8epilogue10collective6detail29Sm90TmaWarpSpecializedAdapterINS1D_15DefaultEpilogueIaSK_SK_NS1C_6thread17LinearCombinationIaLi1EiiLNS1H_9ScaleType4KindE0ELNS_15FloatRoundStyleE2EaEENS1_15EpilogueDefaultEEEEEvvEEEEvNT_6ParamsE)
	.align		4
        /*000c*/ 	.word	index@(__assertfail)
	.align		4
        /*0010*/ 	.word	0x00000000
	.align		4
        /*0014*/ 	.word	0xfffffffe
	.align		4
        /*0018*/ 	.word	0x00000000
	.align		4
        /*001c*/ 	.word	0xfffffffd
	.align		4
        /*0020*/ 	.word	0x00000000
	.align		4
        /*0024*/ 	.word	0xfffffffc


//--------------------- .nv.constant4             --------------------------
	.section	.nv.constant4,"a",@progbits
	.align	8
	.align		8
.nv.constant4:
        /*0000*/ 	.dword	__assertfail
	.align		8
        /*0008*/ 	.dword	__unnamed_1
	.align		8
        /*0010*/ 	.dword	_ZN39_INTERNAL_5e0575dd_4_k_cu_8385b1b3_57434cuda3std3__45__cpo5beginE
	.align		8
        /*0018*/ 	.dword	_ZN39_INTERNAL_5e0575dd_4_k_cu_8385b1b3_57434cuda3std3__45__cpo3endE
	.align		8
        /*0020*/ 	.dword	_ZN39_INTERNAL_5e0575dd_4_k_cu_8385b1b3_57434cuda3std3__45__cpo6cbeginE
	.align		8
        /*0028*/ 	.dword	_ZN39_INTERNAL_5e0575dd_4_k_cu_8385b1b3_57434cuda3std3__45__cpo4cendE
	.align		8
        /*0030*/ 	.dword	_ZN39_INTERNAL_5e0575dd_4_k_cu_8385b1b3_57434cuda3std3__441_GLOBAL__N__5e0575dd_4_k_cu_8385b1b3_57436ignoreE
	.align		8
        /*0038*/ 	.dword	_ZN39_INTERNAL_5e0575dd_4_k_cu_8385b1b3_57434cuda3std3__419piecewise_constructE
	.align		8
        /*0040*/ 	.dword	_ZN39_INTERNAL_5e0575dd_4_k_cu_8385b1b3_57434cuda3std3__48in_placeE
	.align		8
        /*0048*/ 	.dword	_ZN39_INTERNAL_5e0575dd_4_k_cu_8385b1b3_57434cuda3std6ranges3__45__cpo4swapE
	.align		8
        /*0050*/ 	.dword	_ZN39_INTERNAL_5e0575dd_4_k_cu_8385b1b3_57434cuda3std6ranges3__45__cpo9iter_moveE
	.align		8
        /*0058*/ 	.dword	_ZN39_INTERNAL_5e0575dd_4_k_cu_8385b1b3_57434cute7productE
	.align		8
        /*0060*/ 	.dword	_ZN39_INTERNAL_5e0575dd_4_k_cu_8385b1b3_57434cute1_E
	.align		8
        /*0068*/ 	.dword	$str$22
	.align		8
        /*0070*/ 	.dword	$str$23


//--------------------- .text._ZN7cutlass13device_kernelINS_4gemm6kernel13GemmUniversalIN4cute5tupleIJiiiiEEENS1_10collective13CollectiveMmaINS1_34MainloopSm90TmaGmmaWarpSpecializedILi5ENS5_IJNS4_1CILi2EEESB_NSA_ILi1EEEEEENS1_32KernelTmaWarpSpecializedPingpongEEENS5_IJNSA_ILi64EEENSA_ILi128EEENSA_ILi32EEEEEEaNS5_IJlSC_lEEEaSK_NS4_8TiledMMAINS4_8MMA_AtomIJNS4_4SM904GMMA27MMA_64x128x32_S32S8S8_SS_TNEEEENS4_6LayoutINS5_IJSC_SC_SC_EEENS5_IJNSA_ILi0EEEST_ST_EEEEENS5_IJNS4_10UnderscoreESW_SW_EEEEENS4_23SM90_TMA_LOAD_MULTICASTENS4_14ComposedLayoutINS4_7SwizzleILi1ELi4ELi3EEENS4_18smem_ptr_flag_bitsILi8EEENSR_INS5_IJNSA_ILi8EEESI_EEENS5_IJSI_SC_EEEEEEEvNS4_8identityESZ_S19_vS1A_EENS_8epilogue10collective6detail29Sm90TmaWarpSpecializedAdapterINS1D_15DefaultEpilogueIaSK_SK_NS1C_6thread17LinearCombinationIaLi1EiiLNS1H_9ScaleType4KindE0ELNS_15FloatRoundStyleE2EaEENS1_15EpilogueDefaultEEEEEvvEEEEvNT_6ParamsE --------------------------
	.section	.text._ZN7cutlass13device_kernelINS_4gemm6kernel13GemmUniversalIN4cute5tupleIJiiiiEEENS1_10collective13CollectiveMmaINS1_34MainloopSm90TmaGmmaWarpSpecializedILi5ENS5_IJNS4_1CILi2EEESB_NSA_ILi1EEEEEENS1_32KernelTmaWarpSpecializedPingpongEEENS5_IJNSA_ILi64EEENSA_ILi128EEENSA_ILi32EEEEEEaNS5_IJlSC_lEEEaSK_NS4_8TiledMMAINS4_8MMA_AtomIJNS4_4SM904GMMA27MMA_64x128x32_S32S8S8_SS_TNEEEENS4_6LayoutINS5_IJSC_SC_SC_EEENS5_IJNSA_ILi0EEEST_ST_EEEEENS5_IJNS4_10UnderscoreESW_SW_EEEEENS4_23SM90_TMA_LOAD_MULTICASTENS4_14ComposedLayoutINS4_7SwizzleILi1ELi4ELi3EEENS4_18smem_ptr_flag_bitsILi8EEENSR_INS5_IJNSA_ILi8EEESI_EEENS5_IJSI_SC_EEEEEEEvNS4_8identityESZ_S19_vS1A_EENS_8epilogue10collective6detail29Sm90TmaWarpSpecializedAdapterINS1D_15DefaultEpilogueIaSK_SK_NS1C_6thread17LinearCombinationIaLi1EiiLNS1H_9ScaleType4KindE0ELNS_15FloatRoundStyleE2EaEENS1_15EpilogueDefaultEEEEEvvEEEEvNT_6ParamsE,"ax",@progbits
	.align	128
.text._ZN7cutlass13device_kernelINS_4gemm6kernel13GemmUniversalIN4cute5tupleIJiiiiEEENS1_10collective13CollectiveMmaINS1_34MainloopSm90TmaGmmaWarpSpecializedILi5ENS5_IJNS4_1CILi2EEESB_NSA_ILi1EEEEEENS1_32KernelTmaWarpSpecializedPingpongEEENS5_IJNSA_ILi64EEENSA_ILi128EEENSA_ILi32EEEEEEaNS5_IJlSC_lEEEaSK_NS4_8TiledMMAINS4_8MMA_AtomIJNS4_4SM904GMMA27MMA_64x128x32_S32S8S8_SS_TNEEEENS4_6LayoutINS5_IJSC_SC_SC_EEENS5_IJNSA_ILi0EEEST_ST_EEEEENS5_IJNS4_10UnderscoreESW_SW_EEEEENS4_23SM90_TMA_LOAD_MULTICASTENS4_14ComposedLayoutINS4_7SwizzleILi1ELi4ELi3EEENS4_18smem_ptr_flag_bitsILi8EEENSR_INS5_IJNSA_ILi8EEESI_EEENS5_IJSI_SC_EEEEEEEvNS4_8identityESZ_S19_vS1A_EENS_8epilogue10collective6detail29Sm90TmaWarpSpecializedAdapterINS1D_15DefaultEpilogueIaSK_SK_NS1C_6thread17LinearCombinationIaLi1EiiLNS1H_9ScaleType4KindE0ELNS_15FloatRoundStyleE2EaEENS1_15EpilogueDefaultEEEEEvvEEEEvNT_6ParamsE:
        .type           _ZN7cutlass13device_kernelINS_4gemm6kernel13GemmUniversalIN4cute5tupleIJiiiiEEENS1_10collective13CollectiveMmaINS1_34MainloopSm90TmaGmmaWarpSpecializedILi5ENS5_IJNS4_1CILi2EEESB_NSA_ILi1EEEEEENS1_32KernelTmaWarpSpecializedPingpongEEENS5_IJNSA_ILi64EEENSA_ILi128EEENSA_ILi32EEEEEEaNS5_IJlSC_lEEEaSK_NS4_8TiledMMAINS4_8MMA_AtomIJNS4_4SM904GMMA27MMA_64x128x32_S32S8S8_SS_TNEEEENS4_6LayoutINS5_IJSC_SC_SC_EEENS5_IJNSA_ILi0EEEST_ST_EEEEENS5_IJNS4_10UnderscoreESW_SW_EEEEENS4_23SM90_TMA_LOAD_MULTICASTENS4_14ComposedLayoutINS4_7SwizzleILi1ELi4ELi3EEENS4_18smem_ptr_flag_bitsILi8EEENSR_INS5_IJNSA_ILi8EEESI_EEENS5_IJSI_SC_EEEEEEEvNS4_8identityESZ_S19_vS1A_EENS_8epilogue10collective6detail29Sm90TmaWarpSpecializedAdapterINS1D_15DefaultEpilogueIaSK_SK_NS1C_6thread17LinearCombinationIaLi1EiiLNS1H_9ScaleType4KindE0ELNS_15FloatRoundStyleE2EaEENS1_15EpilogueDefaultEEEEEvvEEEEvNT_6ParamsE,@function
        .size           _ZN7cutlass13device_kernelINS_4gemm6kernel13GemmUniversalIN4cute5tupleIJiiiiEEENS1_10collective13CollectiveMmaINS1_34MainloopSm90TmaGmmaWarpSpecializedILi5ENS5_IJNS4_1CILi2EEESB_NSA_ILi1EEEEEENS1_32KernelTmaWarpSpecializedPingpongEEENS5_IJNSA_ILi64EEENSA_ILi128EEENSA_ILi32EEEEEEaNS5_IJlSC_lEEEaSK_NS4_8TiledMMAINS4_8MMA_AtomIJNS4_4SM904GMMA27MMA_64x128x32_S32S8S8_SS_TNEEEENS4_6LayoutINS5_IJSC_SC_SC_EEENS5_IJNSA_ILi0EEEST_ST_EEEEENS5_IJNS4_10UnderscoreESW_SW_EEEEENS4_23SM90_TMA_LOAD_MULTICASTENS4_14ComposedLayoutINS4_7SwizzleILi1ELi4ELi3EEENS4_18smem_ptr_flag_bitsILi8EEENSR_INS5_IJNSA_ILi8EEESI_EEENS5_IJSI_SC_EEEEEEEvNS4_8identityESZ_S19_vS1A_EENS_8epilogue10collective6detail29Sm90TmaWarpSpecializedAdapterINS1D_15DefaultEpilogueIaSK_SK_NS1C_6thread17LinearCombinationIaLi1EiiLNS1H_9ScaleType4KindE0ELNS_15FloatRoundStyleE2EaEENS1_15EpilogueDefaultEEEEEvvEEEEvNT_6ParamsE,(.L_x_207 - _ZN7cutlass13device_kernelINS_4gemm6kernel13GemmUniversalIN4cute5tupleIJiiiiEEENS1_10collective13CollectiveMmaINS1_34MainloopSm90TmaGmmaWarpSpecializedILi5ENS5_IJNS4_1CILi2EEESB_NSA_ILi1EEEEEENS1_32KernelTmaWarpSpecializedPingpongEEENS5_IJNSA_ILi64EEENSA_ILi128EEENSA_ILi32EEEEEEaNS5_IJlSC_lEEEaSK_NS4_8TiledMMAINS4_8MMA_AtomIJNS4_4SM904GMMA27MMA_64x128x32_S32S8S8_SS_TNEEEENS4_6LayoutINS5_IJSC_SC_SC_EEENS5_IJNSA_ILi0EEEST_ST_EEEEENS5_IJNS4_10UnderscoreESW_SW_EEEEENS4_23SM90_TMA_LOAD_MULTICASTENS4_14ComposedLayoutINS4_7SwizzleILi1ELi4ELi3EEENS4_18smem_ptr_flag_bitsILi8EEENSR_INS5_IJNSA_ILi8EEESI_EEENS5_IJSI_SC_EEEEEEEvNS4_8identityESZ_S19_vS1A_EENS_8epilogue10collective6detail29Sm90TmaWarpSpecializedAdapterINS1D_15DefaultEpilogueIaSK_SK_NS1C_6thread17LinearCombinationIaLi1EiiLNS1H_9ScaleType4KindE0ELNS_15FloatRoundStyleE2EaEENS1_15EpilogueDefaultEEEEEvvEEEEvNT_6ParamsE)
        .other          _ZN7cutlass13device_kernelINS_4gemm6kernel13GemmUniversalIN4cute5tupleIJiiiiEEENS1_10collective13CollectiveMmaINS1_34MainloopSm90TmaGmmaWarpSpecializedILi5ENS5_IJNS4_1CILi2EEESB_NSA_ILi1EEEEEENS1_32KernelTmaWarpSpecializedPingpongEEENS5_IJNSA_ILi64EEENSA_ILi128EEENSA_ILi32EEEEEEaNS5_IJlSC_lEEEaSK_NS4_8TiledMMAINS4_8MMA_AtomIJNS4_4SM904GMMA27MMA_64x128x32_S32S8S8_SS_TNEEEENS4_6LayoutINS5_IJSC_SC_SC_EEENS5_IJNSA_ILi0EEEST_ST_EEEEENS5_IJNS4_10UnderscoreESW_SW_EEEEENS4_23SM90_TMA_LOAD_MULTICASTENS4_14ComposedLayoutINS4_7SwizzleILi1ELi4ELi3EEENS4_18smem_ptr_flag_bitsILi8EEENSR_INS5_IJNSA_ILi8EEESI_EEENS5_IJSI_SC_EEEEEEEvNS4_8identityESZ_S19_vS1A_EENS_8epilogue10collective6detail29Sm90TmaWarpSpecializedAdapterINS1D_15DefaultEpilogueIaSK_SK_NS1C_6thread17LinearCombinationIaLi1EiiLNS1H_9ScaleType4KindE0ELNS_15FloatRoundStyleE2EaEENS1_15EpilogueDefaultEEEEEvvEEEEvNT_6ParamsE,@"STO_CUDA_ENTRY STV_DEFAULT"
_ZN7cutlass13device_kernelINS_4gemm6kernel13GemmUniversalIN4cute5tupleIJiiiiEEENS1_10collective13CollectiveMmaINS1_34MainloopSm90TmaGmmaWarpSpecializedILi5ENS5_IJNS4_1CILi2EEESB_NSA_ILi1EEEEEENS1_32KernelTmaWarpSpecializedPingpongEEENS5_IJNSA_ILi64EEENSA_ILi128EEENSA_ILi32EEEEEEaNS5_IJlSC_lEEEaSK_NS4_8TiledMMAINS4_8MMA_AtomIJNS4_4SM904GMMA27MMA_64x128x32_S32S8S8_SS_TNEEEENS4_6LayoutINS5_IJSC_SC_SC_EEENS5_IJNSA_ILi0EEEST_ST_EEEEENS5_IJNS4_10UnderscoreESW_SW_EEEEENS4_23SM90_TMA_LOAD_MULTICASTENS4_14ComposedLayoutINS4_7SwizzleILi1ELi4ELi3EEENS4_18smem_ptr_flag_bitsILi8EEENSR_INS5_IJNSA_ILi8EEESI_EEENS5_IJSI_SC_EEEEEEEvNS4_8identityESZ_S19_vS1A_EENS_8epilogue10collective6detail29Sm90TmaWarpSpecializedAdapterINS1D_15DefaultEpilogueIaSK_SK_NS1C_6thread17LinearCombinationIaLi1EiiLNS1H_9ScaleType4KindE0ELNS_15FloatRoundStyleE2EaEENS1_15EpilogueDefaultEEEEEvvEEEEvNT_6ParamsE:
[----:B------:R-:W0:Y:S02]  /*0000*/  LDC R1, c[0x0][0x28] ;  /* 0x00000a00ff017b82 */ /* 0x000e240000000800 */
[----:B0-----:R-:W-:Y:S01]  /*0010*/  VIADD R1, R1, 0xfffffff8 ;  /* 0xfffffff801017836 */ /* 0x001fe20000000000 */
[----:B------:R-:W0:Y:S01]  /*0020*/  S2R R5, SR_TID.X ;  /* 0x0000000000057919 */ /* 0x000e220000002100 */
[----:B------:R-:W-:Y:S01]  /*0030*/  ELECT P0, URZ, PT ;  /* 0x00000000003f782f */ /* 0x000fe20003800000 */
[----:B------:R-:W-:Y:S01]  /*0040*/  BSSY B0, `(.L_x_0) ;  /* 0x000000f000007945 */ /* 0x000fe20003800000 */
[--C-:B0-----:R-:W-:Y:S02]  /*0050*/  SHF.R.U32.HI R0, RZ, 0x5, R5.reuse ;  /* 0x00000005ff007819 */ /* 0x101fe40000011605 */
[----:B------:R-:W-:-:S03]  /*0060*/  SHF.R.U32.HI R7, RZ, 0x7, R5 ;  /* 0x00000007ff077819 */ /* 0x000fc60000011605 */
[----:B------:R-:W0:Y:S04]  /*0070*/  SHFL.IDX PT, R2, R0, RZ, 0x1f ;  /* 0x00001fff00027589 */ /* 0x000e2800000e0000 */
[----:B------:R1:W2:Y:S01]  /*0080*/  SHFL.IDX PT, R10, R7, RZ, 0x1f ;  /* 0x00001fff070a7589 */ /* 0x0002a200000e0000 */
[----:B0-----:R-:W-:-:S13]  /*0090*/  ISETP.NE.OR P0, PT, R2, RZ, !P0 ;  /* 0x000000ff0200720c */ /* 0x001fda0004705670 */
[----:B-12---:R-:W-:Y:S05]  /*00a0*/  @P0 BRA `(.L_x_1) ;  /* 0x0000000000200947 */ /* 0x006fea0003800000 */
[----:B------:R-:W-:Y:S02]  /*00b0*/  ULDC.64 UR4, c[0x0][0x198] ;  /* 0x0000660000047ab9 */ /* 0x000fe40000000a00 */
[----:B------:R-:W-:Y:S02]  /*00c0*/  UIADD3 UR6, UP0, UR4, 0xf0, URZ ;  /* 0x000000f004067890 */ /* 0x000fe4000ff1e03f */
[----:B------:R-:W-:Y:S02]  /*00d0*/  UIADD3 UR4, UP1, UR4, 0x1f0, URZ ;  /* 0x000001f004047890 */ /* 0x000fe4000ff3e03f */
[----:B------:R-:W-:Y:S02]  /*00e0*/  UIADD3.X UR7, URZ, UR5, URZ, UP0, !UPT ;  /* 0x000000053f077290 */ /* 0x000fe400087fe43f */
[----:B------:R-:W-:-:S07]  /*00f0*/  UIADD3.X UR5, URZ, UR5, URZ, UP1, !UPT ;  /* 0x000000053f057290 */ /* 0x000fce0008ffe43f */
[----:B------:R0:W-:Y:S02]  /*0100*/  UTMACCTL.PF [UR6] ;  /* 0x00000000060079b9 */ /* 0x0001e40008040000 */
[----:B------:R0:W-:Y:S02]  /*0110*/  UTMACCTL.PF [UR4] ;  /* 0x00000000040079b9 */ /* 0x0001e40008040000 */
[----:B0-----:R-:W-:Y:S01]  /*0120*/  NOP ;  /* 0x0000000000007918 */ /* 0x001fe20000000000 */
.L_x_1:
[----:B------:R-:W-:Y:S05]  /*0130*/  BSYNC B0 ;  /* 0x0000000000007941 */ /* 0x000fea0003800000 */
.L_x_0:
[----:B------:R-:W0:Y:S02]  /*0140*/  SHFL.IDX PT, R8, R0, RZ, 0x1f ;  /* 0x00001fff00087589 */ /* 0x000e2400000e0000 */
[----:B0-----:R-:W-:-:S13]  /*0150*/  ISETP.NE.AND P0, PT, R8, RZ, PT ;  /* 0x000000ff0800720c */ /* 0x001fda0003f05270 */
[----:B------:R-:W-:Y:S05]  /*0160*/  @P0 BRA `(.L_x_2) ;  /* 0x0000000000600947 */ /* 0x000fea0003800000 */
[----:B------:R-:W0:Y:S01]  /*0170*/  S2UR UR8, SR_CgaCtaId ;  /* 0x00000000000879c3 */ /* 0x000e220000008800 */
[----:B------:R-:W-:Y:S01]  /*0180*/  UMOV UR4, 0x400 ;  /* 0x0000040000047882 */ /* 0x000fe20000000000 */
[----:B------:R-:W-:Y:S01]  /*0190*/  UMOV UR5, 0x1 ;  /* 0x0000000100057882 */ /* 0x000fe20000000000 */
[----:B------:R-:W-:Y:S01]  /*01a0*/  UMOV UR6, 0x3 ;  /* 0x0000000300067882 */ /* 0x000fe20000000000 */
[----:B------:R-:W-:Y:S01]  /*01b0*/  ELECT P0, URZ, PT ;  /* 0x00000000003f782f */ /* 0x000fe20003800000 */
[----:B------:R-:W-:-:S04]  /*01c0*/  UIADD3 UR6, -UR6, 0x100000, URZ ;  /* 0x0010000006067890 */ /* 0x000fc8000fffe13f */
[----:B------:R-:W-:Y:S02]  /*01d0*/  USHF.L.U32 UR7, UR6, 0xb, URZ ;  /* 0x0000000b06077899 */ /* 0x000fe4000800063f */
[----:B------:R-:W-:Y:S02]  /*01e0*/  USHF.L.U32 UR6, UR6, 0x1, URZ ;  /* 0x0000000106067899 */ /* 0x000fe4000800063f */
[----:B0-----:R-:W-:Y:S02]  /*01f0*/  ULEA UR8, UR8, UR4, 0x18 ;  /* 0x0000000408087291 */ /* 0x001fe4000f8ec03f */
[----:B------:R-:W-:-:S04]  /*0200*/  UIADD3 UR4, -UR5, 0x100000, URZ ;  /* 0x0010000005047890 */ /* 0x000fc8000fffe13f */
[----:B------:R-:W-:Y:S02]  /*0210*/  USHF.L.U32 UR5, UR4, 0xb, URZ ;  /* 0x0000000b04057899 */ /* 0x000fe4000800063f */
[----:B------:R-:W-:Y:S01]  /*0220*/  USHF.L.U32 UR4, UR4, 0x1, URZ ;  /* 0x0000000104047899 */ /* 0x000fe2000800063f */
[----:B------:R-:W0:Y:S11]  /*0230*/  FENCE.VIEW.ASYNC.S ;  /* 0x00000000000073c6 */ /* 0x000e360000000000 */
[----:B0-----:R0:W1:Y:S01]  /*0240*/  SYNCS.EXCH.64 URZ, [UR8], UR4 ;  /* 0x00000004083f75b2 */ /* 0x0010620008000100 */
[----:B------:R0:W2:Y:S01]  /*0250*/  SYNCS.EXCH.64 URZ, [UR8+0x28], UR6 ;  /* 0x00002806083f75b2 */ /* 0x0000a20008000100 */
[----:B------:R0:W3:Y:S01]  /*0260*/  SYNCS.EXCH.64 URZ, [UR8+0x8], UR4 ;  /* 0x00000804083f75b2 */ /* 0x0000e20008000100 */
[----:B------:R0:W4:Y:S01]  /*0270*/  SYNCS.EXCH.64 URZ, [UR8+0x30], UR6 ;  /* 0x00003006083f75b2 */ /* 0x0001220008000100 */
[----:B------:R0:W0:Y:S01]  /*0280*/  SYNCS.EXCH.64 URZ, [UR8+0x10], UR4 ;  /* 0x00001004083f75b2 */ /* 0x0000220008000100 */
[----:B------:R0:W0:Y:S01]  /*0290*/  SYNCS.EXCH.64 URZ, [UR8+0x38], UR6 ;  /* 0x00003806083f75b2 */ /* 0x0000220008000100 */
[----:B------:R0:W0:Y:S01]  /*02a0*/  SYNCS.EXCH.64 URZ, [UR8+0x18], UR4 ;  /* 0x00001804083f75b2 */ /* 0x0000220008000100 */
[----:B------:R0:W0:Y:S01]  /*02b0*/  SYNCS.EXCH.64 URZ, [UR8+0x40], UR6 ;  /* 0x00004006083f75b2 */ /* 0x0000220008000100 */
[----:B------:R0:W0:Y:S01]  /*02c0*/  SYNCS.EXCH.64 URZ, [UR8+0x20], UR4 ;  /* 0x00002004083f75b2 */ /* 0x0000220008000100 */
[----:B------:R0:W0:Y:S01]  /*02d0*/  SYNCS.EXCH.64 URZ, [UR8+0x48], UR6 ;  /* 0x00004806083f75b2 */ /* 0x0000220008000100 */
[----:B------:R-:W-:Y:S01]  /*02e0*/  NOP ;  /* 0x0000000000007918 */ /* 0x000fe20000000000 */
.L_x_2:
[----:B------:R-:W5:Y:S01]  /*02f0*/  SHFL.IDX PT, R9, R0, RZ, 0x1f ;  /* 0x00001fff00097589 */ /* 0x000f6200000e0000 */
[----:B------:R-:W-:Y:S01]  /*0300*/  SHF.R.S32.HI R4, RZ, 0x1f, R5 ;  /* 0x0000001fff047819 */ /* 0x000fe20000011405 */
[----:B------:R-:W1:Y:S01]  /*0310*/  S2UR UR12, SR_CTAID.X ;  /* 0x00000000000c79c3 */ /* 0x000e620000002500 */
[----:B------:R-:W-:Y:S01]  /*0320*/  ELECT P0, URZ, PT ;  /* 0x00000000003f782f */ /* 0x000fe20003800000 */
[----:B------:R1:W2:Y:S01]  /*0330*/  SHFL.IDX PT, R11, R0, RZ, 0x1f ;  /* 0x00001fff000b7589 */ /* 0x0002a200000e0000 */
[----:B------:R-:W-:Y:S02]  /*0340*/  LEA.HI R4, R4, R5, RZ, 0x7 ;  /* 0x0000000504047211 */ /* 0x000fe400078f38ff */
[----:B------:R-:W-:Y:S02]  /*0350*/  ELECT P1, URZ, PT ;  /* 0x00000000003f782f */ /* 0x000fe40003820000 */
[----:B------:R-:W-:Y:S01]  /*0360*/  SHF.R.S32.HI R13, RZ, 0x1f, R8 ;  /* 0x0000001fff0d7819 */ /* 0x000fe20000011408 */
[----:B------:R-:W3:Y:S01]  /*0370*/  S2R R6, SR_CTAID.Y ;  /* 0x0000000000067919 */ /* 0x000ee20000002600 */
[----:B------:R-:W-:Y:S01]  /*0380*/  LOP3.LUT R4, R4, 0xffffff80, RZ, 0xc0, !PT ;  /* 0xffffff8004047812 */ /* 0x000fe200078ec0ff */
[----:B------:R-:W4:Y:S01]  /*0390*/  LDC R14, c[0x0][0x140] ;  /* 0x00005000ff0e7b82 */ /* 0x000f220000000800 */
[----:B0-----:R-:W-:Y:S01]  /*03a0*/  ULDC UR4, c[0x0][0x150] ;  /* 0x0000540000047ab9 */ /* 0x001fe20000000800 */
[----:B------:R-:W-:Y:S01]  /*03b0*/  LEA.HI R13, R13, R8, RZ, 0x2 ;  /* 0x000000080d0d7211 */ /* 0x000fe200078f10ff */
[----:B------:R-:W0:Y:S01]  /*03c0*/  SHFL.IDX PT, R16, R7, RZ, 0x1f ;  /* 0x00001fff07107589 */ /* 0x000e2200000e0000 */
[----:B------:R-:W-:Y:S01]  /*03d0*/  IMAD.IADD R4, R5, 0x1, -R4 ;  /* 0x0000000105047824 */ /* 0x000fe200078e0a04 */
[----:B------:R-:W-:Y:S01]  /*03e0*/  UMOV UR11, 0x80 ;  /* 0x00000080000b7882 */ /* 0x000fe20000000000 */
[----:B------:R-:W-:Y:S01]  /*03f0*/  LOP3.LUT R13, R13, 0x3ffffffc, RZ, 0xc0, !PT ;  /* 0x3ffffffc0d0d7812 */ /* 0x000fe200078ec0ff */
[----:B------:R-:W-:Y:S01]  /*0400*/  NOP ;  /* 0x0000000000007918 */ /* 0x000fe20000000000 */
[----:B------:R-:W0:Y:S01]  /*0410*/  LDC R15, c[0x0][0x144] ;  /* 0x00005100ff0f7b82 */ /* 0x000e220000000800 */
[----:B------:R-:W-:Y:S01]  /*0420*/  SHF.R.S32.HI R3, RZ, 0x1f, R4 ;  /* 0x0000001fff037819 */ /* 0x000fe20000011404 */
[----:B------:R-:W-:Y:S01]  /*0430*/  NOP ;  /* 0x0000000000007918 */ /* 0x000fe20000000000 */
[----:B------:R-:W-:Y:S01]  /*0440*/  IMAD.IADD R8, R8, 0x1, -R13 ;  /* 0x0000000108087824 */ /* 0x000fe200078e0a0d */
[C---:B------:R-:W-:Y:S01]  /*0450*/  ISETP.NE.AND P4, PT, R10.reuse, RZ, PT ;  /* 0x000000ff0a00720c */ /* 0x040fe20003f85270 */
[----:B------:R-:W-:Y:S01]  /*0460*/  VIADD R33, R10, 0xffffffff ;  /* 0xffffffff0a217836 */ /* 0x000fe20000000000 */
[----:B-----5:R-:W-:Y:S01]  /*0470*/  ISETP.NE.OR P0, PT, R9, RZ, !P0 ;  /* 0x000000ff0900720c */ /* 0x020fe20004705670 */
[----:B------:R-:W-:Y:S01]  /*0480*/  IMAD.MOV.U32 R89, RZ, RZ, 0x1 ;  /* 0x00000001ff597424 */ /* 0x000fe200078e00ff */
[----:B------:R-:W-:Y:S01]  /*0490*/  LEA.HI R9, R3, R4, RZ, 0x3 ;  /* 0x0000000403097211 */ /* 0x000fe200078f18ff */
[----:B------:R-:W5:Y:S01]  /*04a0*/  LDC R21, c[0x0][0x148] ;  /* 0x00005200ff157b82 */ /* 0x000f620000000800 */
[----:B-1----:R-:W-:-:S02]  /*04b0*/  I2FP.F32.U32 R12, UR12 ;  /* 0x0000000c000c7c45 */ /* 0x002fc40008201000 */
[--C-:B------:R-:W-:Y:S02]  /*04c0*/  SHF.R.S32.HI R0, RZ, 0x3, R9.reuse ;  /* 0x00000003ff007819 */ /* 0x100fe40000011409 */
[----:B------:R-:W-:Y:S01]  /*04d0*/  SHF.R.S32.HI R9, RZ, 0x1f, R9 ;  /* 0x0000001fff097819 */ /* 0x000fe20000011409 */
[----:B------:R-:W-:Y:S01]  /*04e0*/  FMUL R12, R12, UR4 ;  /* 0x000000040c0c7c20 */ /* 0x000fe20008400000 */
[----:B--2---:R-:W-:Y:S01]  /*04f0*/  ISETP.NE.OR P1, PT, R11, RZ, !P1 ;  /* 0x000000ff0b00720c */ /* 0x004fe20004f25670 */
[----:B------:R-:W-:Y:S01]  /*0500*/  ULDC UR4, c[0x0][0x154] ;  /* 0x0000550000047ab9 */ /* 0x000fe20000000800 */
[----:B------:R-:W-:Y:S01]  /*0510*/  LEA.HI R11, R9, R0, RZ, 0x2 ;  /* 0x00000000090b7211 */ /* 0x000fe200078f10ff */
[----:B------:R-:W-:Y:S01]  /*0520*/  VOTEU.ALL UP1, P0 ;  /* 0x00000000003f7886 */ /* 0x000fe20000020000 */
[----:B------:R-:W-:Y:S01]  /*0530*/  SHF.R.S32.HI R9, RZ, 0x1f, R2 ;  /* 0x0000001fff097819 */ /* 0x000fe20000011402 */
[----:B------:R-:W1:Y:S01]  /*0540*/  F2I.U32.TRUNC.NTZ R12, R12 ;  /* 0x0000000c000c7305 */ /* 0x000e62000020f000 */
[----:B------:R-:W-:Y:S01]  /*0550*/  LOP3.LUT R11, R11, 0xfffffffc, RZ, 0xc0, !PT ;  /* 0xfffffffc0b0b7812 */ /* 0x000fe200078ec0ff */
[----:B------:R-:W-:Y:S01]  /*0560*/  VOTEU.ALL UP0, P0 ;  /* 0x00000000003f7886 */ /* 0x000fe20000000000 */
[----:B------:R-:W-:Y:S01]  /*0570*/  LEA.HI R9, R9, R2, RZ, 0x2 ;  /* 0x0000000209097211 */ /* 0x000fe200078f10ff */
[----:B------:R-:W2:Y:S01]  /*0580*/  @!UP1 S2UR UR7, SR_CgaCtaId ;  /* 0x00000000000799c3 */ /* 0x000ea20000008800 */
[----:B----4-:R-:W-:Y:S01]  /*0590*/  ISETP.EQ.U32.AND P2, PT, R14, 0x1, PT ;  /* 0x000000010e00780c */ /* 0x010fe20003f42070 */
[----:B------:R-:W-:Y:S01]  /*05a0*/  IMAD.IADD R11, R0, 0x1, -R11 ;  /* 0x00000001000b7824 */ /* 0x000fe200078e0a0b */
[----:B------:R-:W-:Y:S01]  /*05b0*/  LOP3.LUT R9, R9, 0xfffffffc, RZ, 0xc0, !PT ;  /* 0xfffffffc09097812 */ /* 0x000fe200078ec0ff */
[----:B------:R-:W-:Y:S01]  /*05c0*/  VOTEU.ALL UP2, P1 ;  /* 0x00000000003f7886 */ /* 0x000fe20000840000 */
[----:B------:R-:W-:Y:S01]  /*05d0*/  @!UP1 UMOV UR6, 0x400 ;  /* 0x0000040000069882 */ /* 0x000fe20000000000 */
[----:B------:R-:W-:Y:S01]  /*05e0*/  IMAD R8, R8, 0x4, R11 ;  /* 0x0000000408087824 */ /* 0x000fe200078e020b */
[----:B------:R-:W-:Y:S01]  /*05f0*/  VOTEU.ALL UP3, P1 ;  /* 0x00000000003f7886 */ /* 0x000fe20000860000 */
[----:B------:R-:W-:Y:S01]  /*0600*/  IMAD.IADD R14, R2, 0x1, -R9 ;  /* 0x00000001020e7824 */ /* 0x000fe200078e0a09 */
[----:B---3--:R-:W-:Y:S01]  /*0610*/  I2FP.F32.U32 R2, R6 ;  /* 0x0000000600027245 */ /* 0x008fe20000201000 */
[----:B------:R-:W3:Y:S01]  /*0620*/  @!UP2 S2UR UR10, SR_CgaCtaId ;  /* 0x00000000000aa9c3 */ /* 0x000ee20000008800 */
[----:B------:R-:W-:Y:S01]  /*0630*/  LEA.HI R0, R8, R8, RZ, 0x1 ;  /* 0x0000000808007211 */ /* 0x000fe200078f08ff */
[----:B-1----:R-:W-:Y:S01]  /*0640*/  IMAD.MOV R12, RZ, RZ, -R12 ;  /* 0x000000ffff0c7224 */ /* 0x002fe200078e0a0c */
[----:B------:R-:W-:Y:S01]  /*0650*/  @!UP2 UMOV UR9, 0x400 ;  /* 0x000004000009a882 */ /* 0x000fe20000000000 */
[----:B------:R-:W-:Y:S01]  /*0660*/  FMUL R2, R2, UR4 ;  /* 0x0000000402027c20 */ /* 0x000fe20008400000 */
[----:B------:R-:W-:Y:S01]  /*0670*/  LOP3.LUT R11, R0, 0xfffffffe, RZ, 0xc0, !PT ;  /* 0xfffffffe000b7812 */ /* 0x000fe200078ec0ff */
[----:B0-----:R-:W-:Y:S01]  /*0680*/  IMAD R20, R15, R12, UR12 ;  /* 0x0000000c0f147e24 */ /* 0x001fe2000f8e020c */
[----:B------:R-:W-:Y:S01]  /*0690*/  UMOV UR4, 0x20 ;  /* 0x0000002000047882 */ /* 0x000fe20000000000 */
[----:B------:R-:W-:Y:S01]  /*06a0*/  IMAD.SHL.U32 R9, R8, 0x4, RZ ;  /* 0x0000000408097824 */ /* 0x000fe200078e00ff */
[----:B------:R-:W-:-:S04]  /*06b0*/  @!UP1 UIADD3 UR4, -UR4, 0x100000, URZ ;  /* 0x0010000004049890 */ /* 0x000fc8000fffe13f */
[----:B------:R-:W-:Y:S02]  /*06c0*/  @!UP1 USHF.L.U32 UR5, UR4, 0xb, URZ ;  /* 0x0000000b04059899 */ /* 0x000fe4000800063f */
[----:B------:R-:W-:Y:S01]  /*06d0*/  @!UP1 USHF.L.U32 UR4, UR4, 0x1, URZ ;  /* 0x0000000104049899 */ /* 0x000fe2000800063f */
[C---:B------:R-:W-:Y:S01]  /*06e0*/  IMAD.IADD R11, R8.reuse, 0x1, -R11 ;  /* 0x00000001080b7824 */ /* 0x040fe200078e0a0b */
[----:B------:R-:W0:Y:S01]  /*06f0*/  F2I.U32.TRUNC.NTZ R2, R2 ;  /* 0x0000000200027305 */ /* 0x000e22000020f000 */
[----:B------:R-:W-:Y:S01]  /*0700*/  VOTEU.ALL UP4, P1 ;  /* 0x00000000003f7886 */ /* 0x000fe20000880000 */
[----:B------:R-:W-:Y:S01]  /*0710*/  LOP3.LUT R88, R8, 0xc, R9, 0x78, !PT ;  /* 0x0000000c08587812 */ /* 0x000fe200078e7809 */
[----:B--2---:R-:W-:Y:S01]  /*0720*/  @!UP1 ULEA UR8, UR7, UR6, 0x18 ;  /* 0x0000000607089291 */ /* 0x004fe2000f8ec03f */
[----:B------:R-:W-:Y:S01]  /*0730*/  ISETP.NE.AND P3, PT, R11, R20, PT ;  /* 0x000000140b00720c */ /* 0x000fe20003f65270 */
[----:B------:R-:W-:-:S04]  /*0740*/  @!UP2 UIADD3 UR6, -UR11, 0x100000, URZ ;  /* 0x001000000b06a890 */ /* 0x000fc8000fffe13f */
[----:B------:R-:W-:Y:S02]  /*0750*/  @!UP2 USHF.L.U32 UR7, UR6, 0xb, URZ ;  /* 0x0000000b0607a899 */ /* 0x000fe4000800063f */
[----:B------:R-:W-:Y:S01]  /*0760*/  @!UP2 USHF.L.U32 UR6, UR6, 0x1, URZ ;  /* 0x000000010606a899 */ /* 0x000fe2000800063f */
[----:B------:R-:W-:Y:S01]  /*0770*/  ISETP.GE.U32.AND P6, PT, R33, 0x2, PT ;  /* 0x000000022100780c */ /* 0x000fe20003fc6070 */
[----:B------:R-:W-:Y:S01]  /*0780*/  VOTEU.ALL UP5, P1 ;  /* 0x00000000003f7886 */ /* 0x000fe200008a0000 */
[----:B------:R-:W-:Y:S01]  /*0790*/  VOTEU.ALL UP1, P0 ;  /* 0x00000000003f7886 */ /* 0x000fe20000020000 */
[----:B------:R-:W-:Y:S02]  /*07a0*/  LOP3.LUT P0, RZ, R4, 0x7, RZ, 0xc0, !PT ;  /* 0x0000000704ff7812 */ /* 0x000fe4000780c0ff */
[----:B------:R-:W-:Y:S01]  /*07b0*/  R2UR UR43, R16 ;  /* 0x00000000102b72ca */ /* 0x000fe200000e0000 */
[----:B---3--:R-:W-:Y:S01]  /*07c0*/  @!UP2 ULEA UR9, UR10, UR9, 0x18 ;  /* 0x000000090a09a291 */ /* 0x008fe2000f8ec03f */
[C---:B------:R-:W-:Y:S01]  /*07d0*/  ISETP.LT.U32.AND P0, PT, R88.reuse, 0x4, !P0 ;  /* 0x000000045800780c */ /* 0x040fe20004701070 */
[----:B0-----:R-:W-:Y:S01]  /*07e0*/  IMAD.MOV R24, RZ, RZ, -R2 ;  /* 0x000000ffff187224 */ /* 0x001fe200078e0a02 */
[----:B------:R-:W-:Y:S01]  /*07f0*/  VOTEU.ALL UP2, P1 ;  /* 0x00000000003f7886 */ /* 0x000fe20000840000 */
[----:B------:R-:W-:Y:S01]  /*0800*/  @P3 LEA.HI R0, R88, R88, RZ, 0x1 ;  /* 0x0000005858003211 */ /* 0x000fe200078f08ff */
[----:B------:R-:W0:Y:S02]  /*0810*/  FENCE.VIEW.ASYNC.S ;  /* 0x00000000000073c6 */ /* 0x000e240000000000 */
[----:B0-----:R0:W1:Y:S01]  /*0820*/  @!UP0 SYNCS.EXCH.64 URZ, [UR8+0x80], UR4 ;  /* 0x00008004083f85b2 */ /* 0x0010620008000100 */
[----:B------:R-:W-:Y:S01]  /*0830*/  ISETP.NE.AND P1, PT, R14, 0x3, PT ;  /* 0x000000030e00780c */ /* 0x000fe20003f25270 */
[----:B-----5:R-:W-:Y:S01]  /*0840*/  IMAD R9, R21, R24, R6 ;  /* 0x0000001815097224 */ /* 0x020fe200078e0206 */
[----:B------:R-:W-:-:S02]  /*0850*/  @P3 SHF.R.S32.HI R0, RZ, 0x1, R0 ;  /* 0x00000001ff003819 */ /* 0x000fc40000011400 */
[----:B------:R-:W-:Y:S02]  /*0860*/  ISETP.EQ.OR P1, PT, R14, RZ, !P1 ;  /* 0x000000ff0e00720c */ /* 0x000fe40004f22670 */
[----:B------:R-:W-:Y:S02]  /*0870*/  @P3 ISETP.NE.AND P5, PT, R0, R9, PT ;  /* 0x000000090000320c */ /* 0x000fe40003fa5270 */
[----:B------:R-:W-:Y:S02]  /*0880*/  ISETP.EQ.AND P1, PT, R10, RZ, P1 ;  /* 0x000000ff0a00720c */ /* 0x000fe40000f22270 */
[----:B------:R-:W-:Y:S02]  /*0890*/  SEL R0, RZ, 0x1, !P0 ;  /* 0x00000001ff007807 */ /* 0x000fe40004000000 */
[----:B------:R-:W-:Y:S02]  /*08a0*/  @P3 SEL R89, RZ, 0x1, P5 ;  /* 0x00000001ff593807 */ /* 0x000fe40002800000 */
[----:B------:R-:W-:Y:S01]  /*08b0*/  SEL R23, RZ, 0x1, !P1 ;  /* 0x00000001ff177807 */ /* 0x000fe20004800000 */
[----:B------:R0:W2:Y:S01]  /*08c0*/  @!UP1 SYNCS.EXCH.64 URZ, [UR8+0x88], UR4 ;  /* 0x00008804083f95b2 */ /* 0x0000a20008000100 */
[----:B------:R-:W-:Y:S01]  /*08d0*/  NOP ;  /* 0x0000000000007918 */ /* 0x000fe20000000000 */
[----:B------:R-:W-:-:S02]  /*08e0*/  LOP3.LUT R89, R89, R0, RZ, 0xc0, !PT ;  /* 0x0000000059597212 */ /* 0x000fc400078ec0ff */
[----:B------:R-:W-:Y:S01]  /*08f0*/  SEL R23, R23, 0x2, P6 ;  /* 0x0000000217177807 */ /* 0x000fe20003000000 */
[----:B------:R0:W3:Y:S01]  /*0900*/  @!UP2 SYNCS.EXCH.64 URZ, [UR9+0x60], UR6 ;  /* 0x00006006093fa5b2 */ /* 0x0000e20008000100 */
[----:B------:R0:W4:Y:S01]  /*0910*/  @!UP3 SYNCS.EXCH.64 URZ, [UR9+0x68], UR6 ;  /* 0x00006806093fb5b2 */ /* 0x0001220008000100 */
[----:B------:R0:W0:Y:S01]  /*0920*/  @!UP4 SYNCS.EXCH.64 URZ, [UR9+0x70], UR6 ;  /* 0x00007006093fc5b2 */ /* 0x0000220008000100 */
[----:B------:R0:W0:Y:S01]  /*0930*/  @!UP5 SYNCS.EXCH.64 URZ, [UR9+0x78], UR6 ;  /* 0x00007806093fd5b2 */ /* 0x0000220008000100 */
[----:B------:R-:W-:Y:S01]  /*0940*/  NOP ;  /* 0x0000000000007918 */ /* 0x000fe20000000000 */
[----:B-1----:R-:W-:Y:S05]  /*0950*/  @!P2 BRA `(.L_x_3) ;  /* 0x000000000008a947 */ /* 0x002fea0003800000 */
[----:B0-234-:R-:W-:Y:S01]  /*0960*/  UCGABAR_ARV ;  /* 0x00000000000079c7 */ /* 0x01dfe20008000000 */
[----:B------:R-:W-:Y:S05]  /*0970*/  BRA `(.L_x_4) ;  /* 0x0000000000047947 */ /* 0x000fea0003800000 */
.L_x_3:
[----:B0-234-:R-:W-:Y:S01]  /*0980*/  NOP ;  /* 0x0000000000007918 */ /* 0x01dfe20000000000 */
.L_x_4:
[----:B------:R-:W-:Y:S01]  /*0990*/  ULDC.64 UR4, c[0x0][0x598] ;  /* 0x0001660000047ab9 */ /* 0x000fe20000000a00 */
[----:B------:R-:W-:Y:S01]  /*09a0*/  ULDC.64 UR36, c[0x0][0x208] ;  /* 0x0000820000247ab9 */ /* 0x000fe20000000a00 */
[----:B------:R-:W-:-:S04]  /*09b0*/  ISETP.NE.U32.AND P0, PT, RZ, UR4, PT ;  /* 0x00000004ff007c0c */ /* 0x000fc8000bf05070 */
[----:B------:R-:W-:-:S13]  /*09c0*/  ISETP.NE.AND.EX P0, PT, RZ, UR5, PT, P0 ;  /* 0x00000005ff007c0c */ /* 0x000fda000bf05300 */
[----:B------:R-:W-:Y:S05]  /*09d0*/  @!P0 BRA `(.L_x_5) ;  /* 0x00000000001c8947 */ /* 0x000fea0003800000 */
[----:B------:R-:W0:Y:S02]  /*09e0*/  LDC.64 R8, c[0x0][0x598] ;  /* 0x00016600ff087b82 */ /* 0x000e240000000a00 */
[----:B0-----:R-:W2:Y:S02]  /*09f0*/  LDG.E.64 R8, desc[UR36][R8.64] ;  /* 0x0000002408087981 */ /* 0x001ea4000c1e1b00 */
[----:B--2---:R-:W-:-:S04]  /*0a00*/  ISETP.NE.U32.AND P0, PT, R8, RZ, PT ;  /* 0x000000ff0800720c */ /* 0x004fc80003f05070 */
[----:B------:R-:W-:-:S13]  /*0a10*/  ISETP.NE.AND.EX P0, PT, R9, RZ, PT, P0 ;  /* 0x000000ff0900720c */ /* 0x000fda0003f05300 */
[----:B------:R-:W-:Y:S05]  /*0a20*/  @!P0 BRA `(.L_x_5) ;  /* 0x0000000000088947 */ /* 0x000fea0003800000 */
[----:B------:R0:W5:Y:S01]  /*0a30*/  LD.E R90, desc[UR36][R8.64] ;  /* 0x00000024085a7980 */ /* 0x000162000c101900 */
[----:B------:R-:W-:Y:S05]  /*0a40*/  BRA `(.L_x_6) ;  /* 0x0000000000247947 */ /* 0x000fea0003800000 */
.L_x_5:
[----:B------:R-:W-:Y:S02]  /*0a50*/  ULDC.64 UR4, c[0x0][0x588] ;  /* 0x0001620000047ab9 */ /* 0x000fe40000000a00 */
[----:B------:R-:W-:-:S04]  /*0a60*/  ISETP.NE.U32.AND P0, PT, RZ, UR4, PT ;  /* 0x00000004ff007c0c */ /* 0x000fc8000bf05070 */
[----:B------:R-:W-:-:S13]  /*0a70*/  ISETP.NE.AND.EX P0, PT, RZ, UR5, PT, P0 ;  /* 0x00000005ff007c0c */ /* 0x000fda000bf05300 */
[----:B------:R-:W-:Y:S05]  /*0a80*/  @!P0 BRA `(.L_x_7) ;  /* 0x00000000000c8947 */ /* 0x000fea0003800000 */
[----:B------:R-:W0:Y:S02]  /*0a90*/  LDC.64 R90, c[0x0][0x588] ;  /* 0x00016200ff5a7b82 */ /* 0x000e240000000a00 */
[----:B0-----:R1:W5:Y:S01]  /*0aa0*/  LDG.E R90, desc[UR36][R90.64] ;  /* 0x000000245a5a7981 */ /* 0x001362000c1e1900 */
[----:B------:R-:W-:Y:S05]  /*0ab0*/  BRA `(.L_x_6) ;  /* 0x0000000000087947 */ /* 0x000fea0003800000 */
.L_x_7:
[----:B------:R-:W-:Y:S02]  /*0ac0*/  ULDC UR4, c[0x0][0x580] ;  /* 0x0001600000047ab9 */ /* 0x000fe40000000800 */
[----:B------:R-:W-:-:S07]  /*0ad0*/  IMAD.U32 R90, RZ, RZ, UR4 ;  /* 0x00000004ff5a7e24 */ /* 0x000fce000f8e00ff */
.L_x_6:
[----:B------:R-:W-:Y:S02]  /*0ae0*/  ULDC.64 UR4, c[0x0][0x5a0] ;  /* 0x0001680000047ab9 */ /* 0x000fe40000000a00 */
[----:B------:R-:W-:-:S04]  /*0af0*/  ISETP.NE.U32.AND P0, PT, RZ, UR4, PT ;  /* 0x00000004ff007c0c */ /* 0x000fc8000bf05070 */
[----:B------:R-:W-:-:S13]  /*0b00*/  ISETP.NE.AND.EX P0, PT, RZ, UR5, PT, P0 ;  /* 0x00000005ff007c0c */ /* 0x000fda000bf05300 */
[----:B------:R-:W-:Y:S05]  /*0b10*/  @!P0 BRA `(.L_x_8) ;  /* 0x00000000001c8947 */ /* 0x000fea0003800000 */
[----:B0-----:R-:W0:Y:S02]  /*0b20*/  LDC.64 R8, c[0x0][0x5a0] ;  /* 0x00016800ff087b82 */ /* 0x001e240000000a00 */
[----:B0-----:R-:W2:Y:S02]  /*0b30*/  LDG.E.64 R8, desc[UR36][R8.64] ;  /* 0x0000002408087981 */ /* 0x001ea4000c1e1b00 */
[----:B--2---:R-:W-:-:S04]  /*0b40*/  ISETP.NE.U32.AND P0, PT, R8, RZ, PT ;  /* 0x000000ff0800720c */ /* 0x004fc80003f05070 */
[----:B------:R-:W-:-:S13]  /*0b50*/  ISETP.NE.AND.EX P0, PT, R9, RZ, PT, P0 ;  /* 0x000000ff0900720c */ /* 0x000fda0003f05300 */
[----:B------:R-:W-:Y:S05]  /*0b60*/  @!P0 BRA `(.L_x_8) ;  /* 0x0000000000088947 */ /* 0x000fea0003800000 */
[----:B-1----:R0:W5:Y:S01]  /*0b70*/  LD.E R91, desc[UR36][R8.64] ;  /* 0x00000024085b7980 */ /* 0x002162000c101900 */
[----:B------:R-:W-:Y:S05]  /*0b80*/  BRA `(.L_x_9) ;  /* 0x0000000000247947 */ /* 0x000fea0003800000 */
.L_x_8:
[----:B------:R-:W-:Y:S02]  /*0b90*/  ULDC.64 UR4, c[0x0][0x590] ;  /* 0x0001640000047ab9 */ /* 0x000fe40000000a00 */
[----:B------:R-:W-:-:S04]  /*0ba0*/  ISETP.NE.U32.AND P0, PT, RZ, UR4, PT ;  /* 0x00000004ff007c0c */ /* 0x000fc8000bf05070 */
[----:B------:R-:W-:-:S13]  /*0bb0*/  ISETP.NE.AND.EX P0, PT, RZ, UR5, PT, P0 ;  /* 0x00000005ff007c0c */ /* 0x000fda000bf05300 */
[----:B------:R-:W-:Y:S05]  /*0bc0*/  @!P0 BRA `(.L_x_10) ;  /* 0x00000000000c8947 */ /* 0x000fea0003800000 */
[----:B0-----:R-:W1:Y:S02]  /*0bd0*/  LDC.64 R8, c[0x0][0x590] ;  /* 0x00016400ff087b82 */ /* 0x001e640000000a00 */
[----:B-1----:R1:W5:Y:S01]  /*0be0*/  LDG.E R91, desc[UR36][R8.64] ;  /* 0x00000024085b7981 */ /* 0x002362000c1e1900 */
[----:B------:R-:W-:Y:S05]  /*0bf0*/  BRA `(.L_x_9) ;  /* 0x0000000000087947 */ /* 0x000fea0003800000 */
.L_x_10:
[----:B------:R-:W-:Y:S02]  /*0c00*/  ULDC UR4, c[0x0][0x584] ;  /* 0x0001610000047ab9 */ /* 0x000fe40000000800 */
[----:B-1----:R-:W-:-:S07]  /*0c10*/  IMAD.U32 R91, RZ, RZ, UR4 ;  /* 0x00000004ff5b7e24 */ /* 0x002fce000f8e00ff */
.L_x_9:
[----:B------:R-:W2:Y:S01]  /*0c20*/  LDC R2, c[0x0][0x65c] ;  /* 0x00019700ff027b82 */ /* 0x000ea20000000800 */
[----:B------:R-:W-:Y:S01]  /*0c30*/  ULDC UR6, c[0x0][0x28c] ;  /* 0x0000a30000067ab9 */ /* 0x000fe20000000800 */
[----:B------:R-:W-:Y:S01]  /*0c40*/  ISETP.NE.AND P0, PT, R10, 0x2, PT ;  /* 0x000000020a00780c */ /* 0x000fe20003f05270 */
[----:B------:R-:W-:Y:S01]  /*0c50*/  UIADD3 UR6, UR6, 0x1f, URZ ;  /* 0x0000001f06067890 */ /* 0x000fe2000fffe03f */
[----:B01----:R-:W-:Y:S01]  /*0c60*/  IMAD.U32 R8, RZ, RZ, UR12 ;  /* 0x0000000cff087e24 */ /* 0x003fe2000f8e00ff */
[----:B------:R-:W-:Y:S01]  /*0c70*/  UMOV UR39, URZ ;  /* 0x0000003f00277c82 */ /* 0x000fe20008000000 */
[----:B------:R-:W-:Y:S01]  /*0c80*/  UMOV UR38, URZ ;  /* 0x0000003f00267c82 */ /* 0x000fe20008000000 */
[----:B------:R-:W-:Y:S01]  /*0c90*/  USHF.R.S32.HI UR7, URZ, 0x1f, UR6 ;  /* 0x0000001f3f077899 */ /* 0x000fe20008011406 */
[----:B------:R-:W-:-:S03]  /*0ca0*/  ULDC.64 UR8, c[0x0][0x650] ;  /* 0x0001940000087ab9 */ /* 0x000fc60000000a00 */
[----:B------:R-:W-:-:S04]  /*0cb0*/  ULEA.HI UR7, UR7, UR6, URZ, 0x5 ;  /* 0x0000000607077291 */ /* 0x000fc8000f8f283f */
[----:B------:R-:W-:Y:S01]  /*0cc0*/  USHF.R.S32.HI UR40, URZ, 0x5, UR7 ;  /* 0x000000053f287899 */ /* 0x000fe20008011407 */
[----:B--2---:R-:W-:-:S13]  /*0cd0*/  ISETP.NE.AND P1, PT, R2, 0x1, PT ;  /* 0x000000010200780c */ /* 0x004fda0003f25270 */
[----:B------:R-:W0:Y:S01]  /*0ce0*/  @P1 LDC R17, c[0x0][0x10] ;  /* 0x00000400ff111b82 */ /* 0x000e220000000800 */
[----:B------:R-:W-:Y:S02]  /*0cf0*/  @P1 IMAD.MOV.U32 R7, RZ, RZ, RZ ;  /* 0x000000ffff071224 */ /* 0x000fe400078e00ff */
[----:B------:R-:W-:-:S05]  /*0d00*/  @P1 IMAD.MOV.U32 R9, RZ, RZ, RZ ;  /* 0x000000ffff091224 */ /* 0x000fca00078e00ff */
[----:B------:R-:W1:Y:S01]  /*0d10*/  @!P1 LDC R11, c[0x0][0xc] ;  /* 0x00000300ff0b9b82 */ /* 0x000e620000000800 */
[----:B------:R-:W-:Y:S01]  /*0d20*/  ULDC UR4, c[0x0][0xc] ;  /* 0x0000030000047ab9 */ /* 0x000fe20000000800 */
[----:B------:R-:W-:Y:S02]  /*0d30*/  ULDC UR5, c[0x0][0x10] ;  /* 0x0000040000057ab9 */ /* 0x000fe40000000800 */
[----:B------:R-:W-:-:S04]  /*0d40*/  UIMAD.WIDE.U32 UR4, UR4, UR5, URZ ;  /* 0x00000005040472a5 */ /* 0x000fc8000f8e003f */
[----:B------:R-:W2:Y:S01]  /*0d50*/  LDC R0, c[0x0][0x14] ;  /* 0x00000500ff007b82 */ /* 0x000ea20000000800 */
[----:B0-----:R-:W-:-:S04]  /*0d60*/  @P1 IMAD.WIDE.U32 R16, R17, UR12, R6 ;  /* 0x0000000c11101c25 */ /* 0x001fc8000f8e0006 */
[----:B------:R-:W-:Y:S02]  /*0d70*/  @P1 IMAD.IADD R17, R17, 0x1, R9 ;  /* 0x0000000111111824 */ /* 0x000fe400078e0209 */
[----:B------:R-:W-:Y:S02]  /*0d80*/  IMAD.MOV.U32 R9, RZ, RZ, RZ ;  /* 0x000000ffff097224 */ /* 0x000fe400078e00ff */
[----:B-1----:R-:W-:-:S04]  /*0d90*/  @!P1 IMAD.WIDE.U32 R8, R6, R11, R8 ;  /* 0x0000000b06089225 */ /* 0x002fc800078e0008 */
[----:B------:R-:W-:Y:S02]  /*0da0*/  @!P1 IMAD.MOV.U32 R16, RZ, RZ, R8 ;  /* 0x000000ffff109224 */ /* 0x000fe400078e0008 */
[----:B--2---:R-:W-:-:S04]  /*0db0*/  IMAD.WIDE.U32 R12, R0, UR4, RZ ;  /* 0x00000004000c7c25 */ /* 0x004fc8000f8e00ff */
[----:B------:R-:W-:Y:S01]  /*0dc0*/  IMAD R10, R0, UR5, RZ ;  /* 0x00000005000a7c24 */ /* 0x000fe2000f8e02ff */
[----:B------:R0:W-:Y:S01]  /*0dd0*/  STL.64 [R1], R12 ;  /* 0x0000000c01007387 */ /* 0x0001e20000100a00 */
[----:B------:R-:W-:Y:S02]  /*0de0*/  @!P1 IMAD.MOV.U32 R17, RZ, RZ, R9 ;  /* 0x000000ffff119224 */ /* 0x000fe400078e0009 */
[----:B------:R-:W-:Y:S01]  /*0df0*/  IMAD.IADD R0, R13, 0x1, R10 ;  /* 0x000000010d007824 */ /* 0x000fe200078e020a */
[----:B------:R-:W-:Y:S06]  /*0e00*/  @P0 BRA `(.L_x_11) ;  /* 0x0000000000200947 */ /* 0x000fec0003800000 */
[----:B------:R-:W-:Y:S01]  /*0e10*/  UISETP.GE.U32.AND UP0, UPT, UR40, 0x5, UPT ;  /* 0x000000052800788c */ /* 0x000fe2000bf06070 */
[----:B------:R-:W-:Y:S01]  /*0e20*/  IADD3 R16, P0, R16, R12, RZ ;  /* 0x0000000c10107210 */ /* 0x000fe20007f1e0ff */
[----:B------:R-:W-:Y:S01]  /*0e30*/  UIMAD.WIDE.U32 UR4, UR40, -0x33333333, URZ ;  /* 0xcccccccd280478a5 */ /* 0x000fe2000f8e003f */
[----:B------:R-:W-:-:S03]  /*0e40*/  UMOV UR38, URZ ;  /* 0x0000003f00267c82 */ /* 0x000fc60008000000 */
[----:B------:R-:W-:Y:S01]  /*0e50*/  USHF.R.U32.HI UR4, URZ, 0x2, UR5 ;  /* 0x000000023f047899 */ /* 0x000fe20008011605 */
[----:B------:R-:W-:-:S03]  /*0e60*/  IMAD.X R17, R0, 0x1, R17, P0 ;  /* 0x0000000100117824 */ /* 0x000fc600000e0611 */
[----:B------:R-:W-:Y:S02]  /*0e70*/  UIMAD UR39, UR4, -0x5, UR40 ;  /* 0xfffffffb042778a4 */ /* 0x000fe4000f8e0228 */
[----:B------:R-:W-:-:S12]  /*0e80*/  @UP0 ULOP3.LUT UR38, UR4, 0x1, URZ, 0xc0, !UPT ;  /* 0x0000000104260892 */ /* 0x000fd8000f8ec03f */
.L_x_11:
[----:B------:R-:W-:Y:S01]  /*0e90*/  ISETP.GE.U32.AND P0, PT, R16, UR8, PT ;  /* 0x0000000810007c0c */ /* 0x000fe2000bf06070 */
[----:B------:R-:W-:Y:S01]  /*0ea0*/  IMAD.MOV.U32 R22, RZ, RZ, -0x1 ;  /* 0xffffffffff167424 */ /* 0x000fe200078e00ff */
[----:B------:R-:W-:Y:S01]  /*0eb0*/  PRMT R8, RZ, 0x7610, R8 ;  /* 0x00007610ff087816 */ /* 0x000fe20000000008 */
[----:B------:R-:W-:Y:S01]  /*0ec0*/  IMAD.MOV.U32 R19, RZ, RZ, -0x1 ;  /* 0xffffffffff137424 */ /* 0x000fe200078e00ff */
[----:B------:R-:W-:Y:S01]  /*0ed0*/  ISETP.GE.U32.AND.EX P0, PT, R17, UR9, PT, P0 ;  /* 0x0000000911007c0c */ /* 0x000fe2000bf06100 */
[----:B------:R-:W-:-:S12]  /*0ee0*/  IMAD.MOV.U32 R18, RZ, RZ, -0x1 ;  /* 0xffffffffff127424 */ /* 0x000fd800078e00ff */
[----:B------:R-:W-:Y:S05]  /*0ef0*/  @P0 BRA `(.L_x_12) ;  /* 0x0000000400240947 */ /* 0x000fea0003800000 */
[----:B------:R-:W1:Y:S01]  /*0f00*/  LDC.64 R18, c[0x0][0x628] ;  /* 0x00018a00ff127b82 */ /* 0x000e620000000a00 */
[----:B------:R-:W-:Y:S02]  /*0f10*/  IMAD.MOV.U32 R8, RZ, RZ, R16 ;  /* 0x000000ffff087224 */ /* 0x000fe400078e0010 */
[----:B------:R-:W-:-:S05]  /*0f20*/  IMAD.MOV.U32 R9, RZ, RZ, R17 ;  /* 0x000000ffff097224 */ /* 0x000fca00078e0011 */
[----:B------:R-:W2:Y:S08]  /*0f30*/  LDC R22, c[0x0][0x630] ;  /* 0x00018c00ff167b82 */ /* 0x000eb00000000800 */
[----:B------:R-:W3:Y:S01]  /*0f40*/  LDC.64 R26, c[0x0][0x620] ;  /* 0x00018800ff1a7b82 */ /* 0x000ee20000000a00 */
[----:B-1----:R-:W-:-:S04]  /*0f50*/  ISETP.NE.U32.AND P0, PT, R18, RZ, PT ;  /* 0x000000ff1200720c */ /* 0x002fc80003f05070 */
[----:B------:R-:W-:-:S13]  /*0f60*/  ISETP.NE.AND.EX P0, PT, R19, RZ, PT, P0 ;  /* 0x000000ff1300720c */ /* 0x000fda0003f05300 */
[----:B--23--:R-:W-:Y:S05]  /*0f70*/  @!P0 BRA `(.L_x_13) ;  /* 0x0000000000288947 */ /* 0x00cfea0003800000 */
[----:B0-----:R-:W0:Y:S02]  /*0f80*/  LDC R13, c[0x0][0x634] ;  /* 0x00018d00ff0d7b82 */ /* 0x001e240000000800 */
[----:B0-----:R-:W-:-:S05]  /*0f90*/  IADD3 R13, P0, R16, R13, RZ ;  /* 0x0000000d100d7210 */ /* 0x001fca0007f1e0ff */
[----:B------:R-:W-:-:S04]  /*0fa0*/  IMAD.X R15, RZ, RZ, R17, P0 ;  /* 0x000000ffff0f7224 */ /* 0x000fc800000e0611 */
[----:B------:R-:W-:-:S04]  /*0fb0*/  IMAD.WIDE.U32 R8, R15, R18, RZ ;  /* 0x000000120f087225 */ /* 0x000fc800078e00ff */
[----:B------:R-:W-:-:S04]  /*0fc0*/  IMAD.WIDE.U32 R10, P0, R13, R19, R8 ;  /* 0x000000130d0a7225 */ /* 0x000fc80007800008 */
[----:B------:R-:W-:-:S04]  /*0fd0*/  IMAD.WIDE.U32 R8, R13, R18, RZ ;  /* 0x000000120d087225 */ /* 0x000fc800078e00ff */
[----:B------:R-:W-:Y:S01]  /*0fe0*/  IMAD.X R13, RZ, RZ, RZ, P0 ;  /* 0x000000ffff0d7224 */ /* 0x000fe200000e06ff */
[----:B------:R-:W-:Y:S01]  /*0ff0*/  IADD3 RZ, P0, R9, R10, RZ ;  /* 0x0000000a09ff7210 */ /* 0x000fe20007f1e0ff */
[----:B------:R-:W-:-:S04]  /*1000*/  IMAD.MOV.U32 R12, RZ, RZ, R11 ;  /* 0x000000ffff0c7224 */ /* 0x000fc800078e000b */
[----:B------:R-:W-:-:S08]  /*1010*/  IMAD.WIDE.U32.X R8, R15, R19, R12, P0 ;  /* 0x000000130f087225 */ /* 0x000fd000000e040c */
.L_x_13:
[----:B------:R-:W1:Y:S01]  /*1020*/  LDC.64 R28, c[0x0][0x640] ;  /* 0x00019000ff1c7b82 */ /* 0x000e620000000a00 */
[-CC-:B------:R-:W-:Y:S01]  /*1030*/  SHF.R.U64 R32, R8, R22.reuse, R9.reuse ;  /* 0x0000001608207219 */ /* 0x180fe20000001209 */
[----:B------:R-:W-:Y:S01]  /*1040*/  IMAD.MOV.U32 R31, RZ, RZ, 0x1 ;  /* 0x00000001ff1f7424 */ /* 0x000fe200078e00ff */
[----:B------:R-:W-:Y:S02]  /*1050*/  SHF.R.U32.HI R8, RZ, R22, R9 ;  /* 0x00000016ff087219 */ /* 0x000fe40000011609 */
[----:B------:R-:W-:-:S03]  /*1060*/  IADD3 R11, P0, RZ, -R32, RZ ;  /* 0x80000020ff0b7210 */ /* 0x000fc60007f1e0ff */
[----:B0-----:R-:W0:Y:S02]  /*1070*/  LDC R12, c[0x0][0x618] ;  /* 0x00018600ff0c7b82 */ /* 0x001e240000000800 */
[----:B------:R-:W-:-:S04]  /*1080*/  IMAD.X R9, RZ, RZ, ~R8, P0 ;  /* 0x000000ffff097224 */ /* 0x000fc800000e0e08 */
[-C--:B------:R-:W-:Y:S02]  /*1090*/  IMAD R10, R9, R26.reuse, RZ ;  /* 0x0000001a090a7224 */ /* 0x080fe400078e02ff */
[----:B------:R-:W2:Y:S01]  /*10a0*/  LDC R13, c[0x0][0x608] ;  /* 0x00018200ff0d7b82 */ /* 0x000ea20000000800 */
[----:B------:R-:W-:-:S04]  /*10b0*/  IMAD.WIDE.U32 R8, R11, R26, R16 ;  /* 0x0000001a0b087225 */ /* 0x000fc800078e0010 */
[----:B------:R-:W-:-:S03]  /*10c0*/  IMAD R11, R11, R27, R10 ;  /* 0x0000001b0b0b7224 */ /* 0x000fc600078e020a */
[----:B------:R-:W3:Y:S01]  /*10d0*/  LDC R18, c[0x0][0x658] ;  /* 0x00019600ff127b82 */ /* 0x000ee20000000800 */
[----:B------:R-:W-:Y:S01]  /*10e0*/  IMAD.IADD R9, R9, 0x1, R11 ;  /* 0x0000000109097824 */ /* 0x000fe200078e020b */
[----:B-1----:R-:W-:Y:S01]  /*10f0*/  ISETP.NE.U32.AND P0, PT, R28, RZ, PT ;  /* 0x000000ff1c00720c */ /* 0x002fe20003f05070 */
[----:B------:R-:W-:-:S03]  /*1100*/  IMAD.MOV.U32 R11, RZ, RZ, -0x1 ;  /* 0xffffffffff0b7424 */ /* 0x000fc600078e00ff */
[----:B------:R-:W-:Y:S02]  /*1110*/  ISETP.NE.AND.EX P0, PT, R29, RZ, PT, P0 ;  /* 0x000000ff1d00720c */ /* 0x000fe40003f05300 */
[----:B------:R-:W1:Y:S01]  /*1120*/  LDC R27, c[0x0][0x600] ;  /* 0x00018000ff1b7b82 */ /* 0x000e620000000800 */
[-CC-:B0-----:R-:W-:Y:S02]  /*1130*/  SHF.R.U64 R25, R8, R12.reuse, R9.reuse ;  /* 0x0000000c08197219 */ /* 0x181fe40000001209 */
[----:B------:R-:W-:-:S05]  /*1140*/  SHF.R.U32.HI R8, RZ, R12, R9 ;  /* 0x0000000cff087219 */ /* 0x000fca0000011609 */
[----:B------:R-:W0:Y:S01]  /*1150*/  LDC R22, c[0x0][0x648] ;  /* 0x00019200ff167b82 */ /* 0x000e220000000800 */
[-CC-:B--2---:R-:W-:Y:S02]  /*1160*/  SHF.R.U64 R34, R25, R13.reuse, R8.reuse ;  /* 0x0000000d19227219 */ /* 0x184fe40000001208 */
[----:B------:R-:W-:-:S05]  /*1170*/  SHF.R.U32.HI R9, RZ, R13, R8 ;  /* 0x0000000dff097219 */ /* 0x000fca0000011608 */
[----:B------:R-:W2:Y:S01]  /*1180*/  LDC R26, c[0x0][0x638] ;  /* 0x00018e00ff1a7b82 */ /* 0x000ea20000000800 */
[-C--:B---3--:R-:W-:Y:S02]  /*1190*/  SHF.L.U32 R8, R11, R18.reuse, RZ ;  /* 0x000000120b087219 */ /* 0x088fe400000006ff */
[--C-:B------:R-:W-:Y:S02]  /*11a0*/  SHF.R.U64 R36, R34, R18, R9.reuse ;  /* 0x0000001222247219 */ /* 0x100fe40000001209 */
[----:B------:R-:W-:Y:S02]  /*11b0*/  LOP3.LUT R15, RZ, R8, RZ, 0x33, !PT ;  /* 0x00000008ff0f7212 */ /* 0x000fe400078e33ff */
[----:B------:R-:W-:Y:S01]  /*11c0*/  SHF.R.U32.HI R9, RZ, R18, R9 ;  /* 0x00000012ff097219 */ /* 0x000fe20000011609 */
[----:B------:R-:W3:Y:S01]  /*11d0*/  LDC R30, c[0x0][0x610] ;  /* 0x00018400ff1e7b82 */ /* 0x000ee20000000800 */
[----:B------:R-:W-:Y:S01]  /*11e0*/  IMAD.MOV.U32 R8, RZ, RZ, R36 ;  /* 0x000000ffff087224 */ /* 0x000fe200078e0024 */
[----:B------:R-:W-:Y:S06]  /*11f0*/  @!P0 BRA `(.L_x_14) ;  /* 0x0000000000288947 */ /* 0x000fec0003800000 */
[----:B------:R-:W4:Y:S02]  /*1200*/  LDC R13, c[0x0][0x64c] ;  /* 0x00019300ff0d7b82 */ /* 0x000f240000000800 */
[----:B----4-:R-:W-:-:S05]  /*1210*/  IADD3 R13, P0, R36, R13, RZ ;  /* 0x0000000d240d7210 */ /* 0x010fca0007f1e0ff */
        /* <DEDUP_REMOVED lines=8> */
.L_x_14:
[----:B0-----:R-:W-:Y:S01]  /*12a0*/  SHF.R.U64 R9, R8, R22, R9 ;  /* 0x0000001608097219 */ /* 0x001fe20000001209 */
[----:B-1----:R-:W-:Y:S01]  /*12b0*/  VIADD R10, R27, 0xffffffff ;  /* 0xffffffff1b0a7836 */ /* 0x002fe20000000000 */
[----:B------:R-:W-:Y:S01]  /*12c0*/  SHF.L.U32 R7, R31, R18, RZ ;  /* 0x000000121f077219 */ /* 0x000fe200000006ff */
[----:B------:R-:W-:Y:S01]  /*12d0*/  @P1 IMAD R20, R21, R24, R6 ;  /* 0x0000001815141224 */ /* 0x000fe200078e0206 */
[----:B------:R-:W-:Y:S01]  /*12e0*/  LOP3.LUT R8, R34, R15, RZ, 0xc0, !PT ;  /* 0x0000000f22087212 */ /* 0x000fe200078ec0ff */
[----:B------:R-:W-:Y:S01]  /*12f0*/  IMAD.MOV R11, RZ, RZ, -R9 ;  /* 0x000000ffff0b7224 */ /* 0x000fe200078e0a09 */
[----:B------:R-:W-:Y:S01]  /*1300*/  LOP3.LUT R10, R25, R10, RZ, 0xc0, !PT ;  /* 0x0000000a190a7212 */ /* 0x000fe200078ec0ff */
[----:B------:R-:W-:Y:S02]  /*1310*/  IMAD.MOV.U32 R18, RZ, RZ, R32 ;  /* 0x000000ffff127224 */ /* 0x000fe400078e0020 */
[----:B------:R-:W-:Y:S02]  /*1320*/  IMAD R7, R7, R9, R8 ;  /* 0x0000000907077224 */ /* 0x000fe400078e0208 */
[----:B--2---:R-:W-:-:S02]  /*1330*/  IMAD R6, R11, R26, R36 ;  /* 0x0000001a0b067224 */ /* 0x004fc400078e0224 */
[----:B---3--:R-:W-:Y:S02]  /*1340*/  IMAD R22, R7, R30, R20 ;  /* 0x0000001e07167224 */ /* 0x008fe400078e0214 */
[----:B------:R-:W-:Y:S02]  /*1350*/  IMAD R7, R6, R27, R10 ;  /* 0x0000001b06077224 */ /* 0x000fe400078e020a */
[----:B------:R-:W-:-:S03]  /*1360*/  IMAD.MOV.U32 R8, RZ, RZ, 0x1 ;  /* 0x00000001ff087424 */ /* 0x000fc600078e00ff */
[----:B------:R-:W-:Y:S02]  /*1370*/  SEL R19, R7, R22, !P1 ;  /* 0x0000001607137207 */ /* 0x000fe40004800000 */
[----:B------:R-:W-:-:S07]  /*1380*/  SEL R22, R22, R7, !P1 ;  /* 0x0000000716167207 */ /* 0x000fce0004800000 */
.L_x_12:
[----:B------:R-:W-:Y:S05]  /*1390*/  @!P2 BRA `(.L_x_15) ;  /* 0x00000000000ca947 */ /* 0x000fea0003800000 */
[----:B------:R-:W-:Y:S01]  /*13a0*/  UCGABAR_WAIT ;  /* 0x0000000000007dc7 */ /* 0x000fe20008000000 */
[----:B------:R-:W-:Y:S01]  /*13b0*/  CCTL.IVALL ;  /* 0x00000000ff00798f */ /* 0x000fe20002000000 */
[----:B------:R-:W-:Y:S05]  /*13c0*/  BRA `(.L_x_16) ;  /* 0x0000000000047947 */ /* 0x000fea0003800000 */
.L_x_15:
[----:B------:R-:W-:Y:S06]  /*13d0*/  BAR.SYNC.DEFER_BLOCKING 0x0 ;  /* 0x0000000000007b1d */ /* 0x000fec0000010000 */
.L_x_16:
[----:B------:R-:W-:Y:S05]  /*13e0*/  @!P4 BRA `(.L_x_17) ;  /* 0x00000044006cc947 */ /* 0x000fea0003800000 */
[----:B------:R-:W-:-:S13]  /*13f0*/  ISETP.GT.U32.AND P0, PT, R33, 0x1, PT ;  /* 0x000000012100780c */ /* 0x000fda0003f04070 */
[----:B------:R-:W-:Y:S05]  /*1400*/  @P0 EXIT ;  /* 0x000000000000094d */ /* 0x000fea0003800000 */
.L_x_18:
[----:B------:R-:W-:-:S08]  /*1410*/  NOP ;  /* 0x0000000000007918 */ /* 0x000fd00000000000 */
[----:B------:R-:W1:Y:S02]  /*1420*/  USETMAXREG.TRY_ALLOC.CTAPOOL UP0, 0xe8 ;  /* 0x000000e8000079c8 */ /* 0x000e640008000600 */
[----:B-1----:R-:W-:-:S13]  /*1430*/  PLOP3.LUT P0, PT, PT, PT, UP0, 0x80, 0x0 ;  /* 0x000000000000781c */ /* 0x002fda0003f0f008 */
[----:B------:R-:W-:Y:S05]  /*1440*/  @!P0 BRA `(.L_x_18) ;  /* 0xfffffffc00f08947 */ /* 0x000fea000383ffff */
[----:B------:R-:W-:-:S13]  /*1450*/  LOP3.LUT P0, RZ, R8, 0xff, RZ, 0xc0, !PT ;  /* 0x000000ff08ff7812 */ /* 0x000fda000780c0ff */
[----:B------:R-:W-:Y:S05]  /*1460*/  @!P0 EXIT ;  /* 0x000000000000894d */ /* 0x000fea0003800000 */
[----:B------:R-:W2:Y:S01]  /*1470*/  LDL.64 R10, [R1] ;  /* 0x00000000010a7983 */ /* 0x000ea20000100a00 */
[----:B------:R-:W1:Y:S01]  /*1480*/  S2UR UR4, SR_CgaCtaId ;  /* 0x00000000000479c3 */ /* 0x000e620000008800 */
[CC--:B------:R-:W-:Y:S01]  /*1490*/  LEA.HI R5, R3.reuse, R4.reuse, RZ, 0x2 ;  /* 0x0000000403057211 */ /* 0x0c0fe200078f10ff */
[----:B------:R-:W-:Y:S01]  /*14a0*/  UMOV UR41, 0x400 ;  /* 0x0000040000297882 */ /* 0x000fe20000000000 */
[----:B------:R-:W-:Y:S01]  /*14b0*/  LEA.HI R3, R3, R4, RZ, 0x5 ;  /* 0x0000000403037211 */ /* 0x000fe200078f28ff */
[----:B------:R-:W-:Y:S01]  /*14c0*/  UISETP.LT.AND UP0, UPT, UR40, 0x1, UPT ;  /* 0x000000012800788c */ /* 0x000fe2000bf01270 */
[--C-:B------:R-:W-:Y:S01]  /*14d0*/  SHF.R.S32.HI R92, RZ, 0x2, R5.reuse ;  /* 0x00000002ff5c7819 */ /* 0x100fe20000011405 */
[----:B------:R-:W-:Y:S01]  /*14e0*/  UIADD3 UR5, UR43, -0x1, URZ ;  /* 0xffffffff2b057890 */ /* 0x000fe2000fffe03f */
[----:B------:R-:W-:Y:S01]  /*14f0*/  SHF.R.S32.HI R7, RZ, 0x1f, R5 ;  /* 0x0000001fff077819 */ /* 0x000fe20000011405 */
[----:B------:R-:W3:Y:S01]  /*1500*/  LDC R96, c[0x0][0x658] ;  /* 0x00019600ff607b82 */ /* 0x000ee20000000800 */
[----:B------:R-:W-:Y:S01]  /*1510*/  SHF.R.S32.HI R3, RZ, 0x5, R3 ;  /* 0x00000005ff037819 */ /* 0x000fe20000011403 */
[----:B------:R-:W-:Y:S01]  /*1520*/  USEL UR42, UR40, 0x1, UP0 ;  /* 0x00000001282a7887 */ /* 0x000fe20008000000 */
[----:B------:R-:W-:Y:S01]  /*1530*/  LEA.HI R7, R7, R92, RZ, 0x3 ;  /* 0x0000005c07077211 */ /* 0x000fe200078f18ff */
[----:B------:R-:W-:Y:S01]  /*1540*/  UISETP.NE.AND UP0, UPT, UR5, URZ, UPT ;  /* 0x0000003f0500728c */ /* 0x000fe2000bf05270 */
[----:B------:R-:W-:Y:S01]  /*1550*/  LOP3.LUT R5, R5, 0xfffffffc, RZ, 0xc0, !PT ;  /* 0xfffffffc05057812 */ /* 0x000fe200078ec0ff */
[----:B------:R-:W-:Y:S01]  /*1560*/  ULDC UR8, c[0x0][0x284] ;  /* 0x0000a10000087ab9 */ /* 0x000fe20000000800 */
[----:B------:R-:W-:Y:S01]  /*1570*/  LOP3.LUT R7, R7, 0xfffffff8, RZ, 0xc0, !PT ;  /* 0xfffffff807077812 */ /* 0x000fe200078ec0ff */
[----:B------:R-:W4:Y:S01]  /*1580*/  LDC R6, c[0x0][0x288] ;  /* 0x0000a200ff067b82 */ /* 0x000f220000000800 */
[----:B------:R-:W-:Y:S01]  /*1590*/  USEL UR7, URZ, 0x1, UP0 ;  /* 0x000000013f077887 */ /* 0x000fe20008000000 */
[----:B------:R-:W-:Y:S01]  /*15a0*/  IMAD.IADD R5, R4, 0x1, -R5 ;  /* 0x0000000104057824 */ /* 0x000fe200078e0a05 */
[----:B------:R-:W-:Y:S01]  /*15b0*/  USHF.L.U32 UR47, UR40, 0x1, URZ ;  /* 0x00000001282f7899 */ /* 0x000fe2000800063f */
[----:B------:R-:W-:Y:S01]  /*15c0*/  IMAD.IADD R92, R92, 0x1, -R7 ;  /* 0x000000015c5c7824 */ /* 0x000fe200078e0a07 */
[----:B------:R-:W-:Y:S01]  /*15d0*/  UIADD3 UR42, -UR42, UR40, URZ ;  /* 0x000000282a2a7290 */ /* 0x000fe2000fffe13f */
[----:B------:R-:W-:Y:S01]  /*15e0*/  IMAD.MOV.U32 R7, RZ, RZ, 0x1 ;  /* 0x00000001ff077424 */ /* 0x000fe200078e00ff */
[----:B-1----:R-:W-:-:S02]  /*15f0*/  ULEA UR41, UR4, UR41, 0x18 ;  /* 0x0000002904297291 */ /* 0x002fc4000f8ec03f */
[--C-:B------:R-:W-:Y:S01]  /*1600*/  SHF.R.S32.HI R93, RZ, 0x1f, R92.reuse ;  /* 0x0000001fff5d7819 */ /* 0x100fe2000001145c */
[--C-:B------:R-:W-:Y:S01]  /*1610*/  IMAD R100, R3, -0x10, -R92.reuse ;  /* 0xfffffff003647824 */ /* 0x100fe200078e0a5c */
[----:B------:R-:W-:Y:S01]  /*1620*/  USHF.L.U32 UR4, UR5, 0x3, URZ ;  /* 0x0000000305047899 */ /* 0x000fe2000800063f */
[----:B------:R-:W-:Y:S01]  /*1630*/  IMAD.SHL.U32 R94, R5, 0x2, RZ ;  /* 0x00000002055e7824 */ /* 0x000fe200078e00ff */
[----:B------:R-:W-:Y:S01]  /*1640*/  UIADD3 UR5, UR41, 0x180, URZ ;  /* 0x0000018029057890 */ /* 0x000fe2000fffe03f */
[----:B------:R-:W-:Y:S01]  /*1650*/  IMAD.WIDE R92, R3, 0x10, R92 ;  /* 0x00000010035c7825 */ /* 0x000fe200078e025c */
[----:B------:R-:W-:Y:S02]  /*1660*/  UIADD3 UR6, UR41, 0x2980, URZ ;  /* 0x0000298029067890 */ /* 0x000fe4000fffe03f */
[----:B------:R-:W-:Y:S01]  /*1670*/  USHF.R.U32.HI UR5, URZ, 0x4, UR5 ;  /* 0x000000043f057899 */ /* 0x000fe20008011605 */
[----:B------:R-:W-:Y:S01]  /*1680*/  IMAD.MOV.U32 R3, RZ, RZ, -0x1 ;  /* 0xffffffffff037424 */ /* 0x000fe200078e00ff */
[----:B------:R-:W-:Y:S01]  /*1690*/  USHF.R.U32.HI UR6, URZ, 0x4, UR6 ;  /* 0x000000043f067899 */ /* 0x000fe20008011606 */
[----:B------:R-:W-:Y:S01]  /*16a0*/  IMAD.U32 R102, RZ, RZ, UR7 ;  /* 0x00000007ff667e24 */ /* 0x000fe2000f8e00ff */
[----:B------:R-:W-:Y:S01]  /*16b0*/  UIADD3 UR48, UR41, 0x60, URZ ;  /* 0x0000006029307890 */ /* 0x000fe2000fffe03f */
[----:B------:R-:W-:Y:S01]  /*16c0*/  SHF.R.S32.HI R95, RZ, 0x1f, R94 ;  /* 0x0000001fff5f7819 */ /* 0x000fe2000001145e */
[----:B------:R-:W-:Y:S01]  /*16d0*/  ULOP3.LUT UR4, UR4, 0x8, URZ, 0xc0, !UPT ;  /* 0x0000000804047892 */ /* 0x000fe2000f8ec03f */
[-C--:B---3--:R-:W-:Y:S01]  /*16e0*/  SHF.L.U32 R3, R3, R96.reuse, RZ ;  /* 0x0000006003037219 */ /* 0x088fe200000006ff */
[----:B------:R-:W-:Y:S01]  /*16f0*/  ULOP3.LUT UR5, UR5, 0x3fff, URZ, 0xc0, !UPT ;  /* 0x00003fff05057892 */ /* 0x000fe2000f8ec03f */
[----:B------:R-:W-:Y:S01]  /*1700*/  SHF.L.U32 R96, R7, R96, RZ ;  /* 0x0000006007607219 */ /* 0x000fe200000006ff */
[----:B------:R-:W-:Y:S01]  /*1710*/  ULOP3.LUT UR6, UR6, 0x3fff, URZ, 0xc0, !UPT ;  /* 0x00003fff06067892 */ /* 0x000fe2000f8ec03f */
[----:B----4-:R-:W-:Y:S01]  /*1720*/  IMAD R97, R5, -0x2, R6 ;  /* 0xfffffffe05617824 */ /* 0x010fe200078e0206 */
[----:B------:R-:W-:Y:S01]  /*1730*/  LOP3.LUT R99, RZ, R3, RZ, 0x33, !PT ;  /* 0x00000003ff637212 */ /* 0x000fe200078e33ff */
[----:B------:R-:W-:Y:S01]  /*1740*/  VIADD R100, R100, UR8 ;  /* 0x0000000864647c36 */ /* 0x000fe20008000000 */
[----:B------:R-:W-:-:S02]  /*1750*/  ULEA UR43, UR43, UR48, 0x3 ;  /* 0x000000302b2b7291 */ /* 0x000fc4000f8e183f */
[----:B------:R-:W-:Y:S02]  /*1760*/  ULOP3.LUT UR49, UR4, 0x8, URZ, 0x3c, !UPT ;  /* 0x0000000804317892 */ /* 0x000fe4000f8e3c3f */
[----:B------:R-:W-:Y:S02]  /*1770*/  ULOP3.LUT UR44, UR4, 0x18, URZ, 0x3c, !UPT ;  /* 0x00000018042c7892 */ /* 0x000fe4000f8e3c3f */
[----:B------:R-:W-:Y:S02]  /*1780*/  ULOP3.LUT UR45, UR5, 0x10000, URZ, 0xfc, !UPT ;  /* 0x00010000052d7892 */ /* 0x000fe4000f8efc3f */
[----:B------:R-:W-:Y:S01]  /*1790*/  ULOP3.LUT UR46, UR6, 0x10000, URZ, 0xfc, !UPT ;  /* 0x00010000062e7892 */ /* 0x000fe2000f8efc3f */
[----:B--2---:R-:W-:-:S11]  /*17a0*/  SHF.L.U64.HI R98, R10, 0x1, R0 ;  /* 0x000000010a627819 */ /* 0x004fd60000010200 */
.L_x_170:
[----:B------:R-:W-:-:S04]  /*17b0*/  SHF.L.U32 R0, R102, 0x1f, RZ ;  /* 0x0000001f66007819 */ /* 0x000fc800000006ff */
[----:B-1----:R-:W1:Y:S02]  /*17c0*/  SYNCS.PHASECHK.TRANS64.TRYWAIT P0, [UR43+-0x8], R0 ;  /* 0xfffff800ff0075a7 */ /* 0x002e64000800016b */
[----:B-1--4-:R-:W-:Y:S05]  /*17d0*/  @!P0 BRA `(.L_x_19) ;  /* 0x0000005000d48947 */ /* 0x012fea0003800000 */
.L_x_193:
[----:B------:R-:W-:Y:S02]  /*17e0*/  ULDC UR4, c[0x0][0x28c] ;  /* 0x0000a30000047ab9 */ /* 0x000fe40000000800 */
[----:B------:R-:W-:-:S13]  /*17f0*/  ISETP.LT.AND P0, PT, RZ, UR4, PT ;  /* 0x00000004ff007c0c */ /* 0x000fda000bf01270 */
[----:B------:R-:W-:Y:S05]  /*1800*/  @P0 BRA `(.L_x_20) ;  /* 0x0000000000400947 */ /* 0x000fea0003800000 */
[----:B-1----:R-:W-:Y:S01]  /*1810*/  MOV R0, 0x0 ;  /* 0x0000000000007802 */ /* 0x002fe20000000f00 */
[----:B------:R-:W-:Y:S01]  /*1820*/  ULDC.64 UR4, c[0x4][0x68] ;  /* 0x01001a0000047ab9 */ /* 0x000fe20000000a00 */
[----:B------:R-:W-:Y:S01]  /*1830*/  ULDC.64 UR6, c[0x4][0x8] ;  /* 0x0100020000067ab9 */ /* 0x000fe20000000a00 */
[----:B------:R-:W-:Y:S01]  /*1840*/  IMAD.U32 R4, RZ, RZ, UR4 ;  /* 0x00000004ff047e24 */ /* 0x000fe2000f8e00ff */
[----:B------:R1:W2:Y:S01]  /*1850*/  LDC.64 R14, c[0x4][R0] ;  /* 0x01000000000e7b82 */ /* 0x0002a20000000a00 */
[----:B------:R-:W-:Y:S01]  /*1860*/  IMAD.U32 R5, RZ, RZ, UR5 ;  /* 0x00000005ff057e24 */ /* 0x000fe2000f8e00ff */
[----:B------:R-:W-:Y:S01]  /*1870*/  ULDC.64 UR4, c[0x4][0x70] ;  /* 0x01001c0000047ab9 */ /* 0x000fe20000000a00 */
[----:B------:R-:W-:Y:S02]  /*1880*/  IMAD.U32 R10, RZ, RZ, UR6 ;  /* 0x00000006ff0a7e24 */ /* 0x000fe4000f8e00ff */
[----:B------:R-:W-:Y:S02]  /*1890*/  IMAD.U32 R6, RZ, RZ, UR4 ;  /* 0x00000004ff067e24 */ /* 0x000fe4000f8e00ff */
[----:B------:R-:W-:-:S02]  /*18a0*/  IMAD.U32 R7, RZ, RZ, UR5 ;  /* 0x00000005ff077e24 */ /* 0x000fc4000f8e00ff */
[----:B------:R-:W-:Y:S02]  /*18b0*/  IMAD.U32 R11, RZ, RZ, UR7 ;  /* 0x00000007ff0b7e24 */ /* 0x000fe4000f8e00ff */
[----:B------:R-:W-:Y:S02]  /*18c0*/  IMAD.MOV.U32 R8, RZ, RZ, 0x1e1 ;  /* 0x000001e1ff087424 */ /* 0x000fe400078e00ff */
[----:B0-----:R-:W-:Y:S02]  /*18d0*/  IMAD.MOV.U32 R12, RZ, RZ, 0x1 ;  /* 0x00000001ff0c7424 */ /* 0x001fe400078e00ff */
[----:B-1----:R-:W-:-:S07]  /*18e0*/  IMAD.MOV.U32 R13, RZ, RZ, RZ ;  /* 0x000000ffff0d7224 */ /* 0x002fce00078e00ff */
[----:B------:R-:W-:-:S07]  /*18f0*/  LEPC R20, `(.L_x_20) ;  /* 0x000000001014794e */ /* 0x000fce0000000000 */
[----:B--2--5:R-:W-:Y:S05]  /*1900*/  CALL.ABS.NOINC R14 ;  /* 0x000000000e007343 */ /* 0x024fea0003c00000 */
.L_x_20:
[----:B-1----:R-:W-:-:S04]  /*1910*/  LOP3.LUT R0, R23, 0x1, RZ, 0xfc, !PT ;  /* 0x0000000117007812 */ /* 0x002fc800078efcff */
[----:B------:R-:W-:-:S13]  /*1920*/  ISETP.NE.AND P0, PT, R0, 0x3, PT ;  /* 0x000000030000780c */ /* 0x000fda0003f05270 */
[----:B------:R-:W-:Y:S05]  /*1930*/  @!P0 BRA `(.L_x_21) ;  /* 0x0000000000048947 */ /* 0x000fea0003800000 */
[----:B------:R-:W-:Y:S01]  /*1940*/  BPT.TRAP 0x1 ;  /* 0x000000040000795c */ /* 0x000fe20000300000 */
.L_x_21:
[----:B------:R-:W-:Y:S02]  /*1950*/  IMAD.U32 R3, RZ, RZ, UR39 ;  /* 0x00000027ff037e24 */ /* 0x000fe4000f8e00ff */
[----:B------:R-:W-:-:S03]  /*1960*/  IMAD.U32 R0, RZ, RZ, UR38 ;  /* 0x00000026ff007e24 */ /* 0x000fc6000f8e00ff */
[----:B------:R-:W-:Y:S02]  /*1970*/  LEA R3, R3, UR41, 0x3 ;  /* 0x0000002903037c11 */ /* 0x000fe4000f8e18ff */
[----:B------:R-:W-:-:S04]  /*1980*/  SHF.L.U32 R0, R0, 0x1f, RZ ;  /* 0x0000001f00007819 */ /* 0x000fc800000006ff */
[----:B------:R1:W2:Y:S01]  /*1990*/  SYNCS.PHASECHK.TRANS64.TRYWAIT P1, [R3+URZ], R0 ;  /* 0x00000000030075a7 */ /* 0x0002a2000802017f */
[----:B------:R-:W-:Y:S05]  /*19a0*/  @!P0 BRA `(.L_x_22) ;  /* 0x0000000000048947 */ /* 0x000fea0003800000 */
[----:B------:R-:W-:Y:S01]  /*19b0*/  BPT.TRAP 0x1 ;  /* 0x000000040000795c */ /* 0x000fe20000300000 */
.L_x_22:
[----:B--2---:R-:W-:Y:S05]  /*19c0*/  @P1 BRA `(.L_x_23) ;  /* 0x0000000000081947 */ /* 0x004fea0003800000 */
[----:B------:R-:W2:Y:S02]  /*19d0*/  SYNCS.PHASECHK.TRANS64.TRYWAIT P1, [R3+URZ], R0 ;  /* 0x00000000030075a7 */ /* 0x000ea4000802017f */
[----:B--2---:R-:W-:Y:S05]  /*19e0*/  @!P1 BRA `(.L_x_24) ;  /* 0x0000005000689947 */ /* 0x004fea0003800000 */
.L_x_23:
[----:B------:R-:W-:Y:S05]  /*19f0*/  WARPSYNC.ALL ;  /* 0x0000000000007948 */ /* 0x000fea0003800000 */
[----:B------:R-:W-:Y:S01]  /*1a00*/  ULEA UR4, UR39, UR45, 0x7 ;  /* 0x0000002d27047291 */ /* 0x000fe2000f8e383f */
[----:B------:R-:W-:Y:S01]  /*1a10*/  WARPGROUP.ARRIVE ;  /* 0x00000000000079c5 */ /* 0x000fe20000000000 */
[----:B------:R-:W-:Y:S01]  /*1a20*/  ULEA UR6, UR39, UR46, 0x8 ;  /* 0x0000002e27067291 */ /* 0x000fe2000f8e403f */
[----:B-12---:R-:W-:Y:S01]  /*1a30*/  IMAD.U32 R0, RZ, RZ, UR42 ;  /* 0x0000002aff007e24 */ /* 0x006fe2000f8e00ff */
[----:B------:R-:W-:Y:S01]  /*1a40*/  UMOV UR5, 0xc0000010 ;  /* 0xc000001000057882 */ /* 0x000fe20000000000 */
[----:B------:R-:W-:-:S03]  /*1a50*/  UMOV UR7, 0xc0000010 ;  /* 0xc000001000077882 */ /* 0x000fc60000000000 */
[----:B------:R-:W-:-:S03]  /*1a60*/  ISETP.GE.AND P1, PT, R0, 0x1, PT ;  /* 0x000000010000780c */ /* 0x000fc60003f26270 */
[----:B------:R-:W-:Y:S03]  /*1a70*/  IGMMA.64x128x32.S8.S8 R24, gdesc[UR4], RZ, !UPT, gsb0 ;  /* 0x03600000041879f1 */ /* 0x000fe6000c0410ff */
[----:B------:R-:W-:-:S07]  /*1a80*/  WARPGROUP.DEPBAR.LE gsb0, 0x0 ;  /* 0x00008000000079c5 */ /* 0x000fce0000010000 */
[----:B------:R-:W-:Y:S05]  /*1a90*/  @!P1 BRA `(.L_x_25) ;  /* 0x0000000000b89947 */ /* 0x000fea0003800000 */
[----:B------:R-:W-:Y:S01]  /*1aa0*/  UIADD3 UR4, UR39, 0x1, URZ ;  /* 0x0000000127047890 */ /* 0x000fe2000fffe03f */
[----:B------:R-:W-:Y:S02]  /*1ab0*/  IMAD.U32 R0, RZ, RZ, UR42 ;  /* 0x0000002aff007e24 */ /* 0x000fe4000f8e00ff */
[----:B------:R-:W-:Y:S01]  /*1ac0*/  IMAD.U32 R3, RZ, RZ, UR39 ;  /* 0x00000027ff037e24 */ /* 0x000fe2000f8e00ff */
[----:B------:R-:W-:-:S04]  /*1ad0*/  UISETP.NE.AND UP0, UPT, UR4, 0x5, UPT ;  /* 0x000000050400788c */ /* 0x000fc8000bf05270 */
[----:B------:R-:W-:Y:S02]  /*1ae0*/  USEL UR5, URZ, 0x1, UP0 ;  /* 0x000000013f057887 */ /* 0x000fe40008000000 */
[----:B------:R-:W-:Y:S02]  /*1af0*/  USEL UR8, UR4, URZ, UP0 ;  /* 0x0000003f04087287 */ /* 0x000fe40008000000 */
[----:B------:R-:W-:-:S06]  /*1b00*/  ULOP3.LUT UR5, UR38, UR5, URZ, 0x3c, !UPT ;  /* 0x0000000526057292 */ /* 0x000fcc000f8e3c3f */
[----:B------:R-:W-:-:S07]  /*1b10*/  IMAD.U32 R6, RZ, RZ, UR5 ;  /* 0x00000005ff067e24 */ /* 0x000fce000f8e00ff */
.L_x_32:
[----:B------:R-:W-:Y:S05]  /*1b20*/  @!P0 BRA `(.L_x_26) ;  /* 0x0000000000048947 */ /* 0x000fea0003800000 */
[----:B------:R-:W-:Y:S01]  /*1b30*/  BPT.TRAP 0x1 ;  /* 0x000000040000795c */ /* 0x000fe20000300000 */
.L_x_26:
[----:B------:R-:W-:Y:S01]  /*1b40*/  ULEA UR4, UR8, UR41, 0x3 ;  /* 0x0000002908047291 */ /* 0x000fe2000f8e183f */
[----:B------:R-:W-:-:S08]  /*1b50*/  SHF.L.U32 R4, R6, 0x1f, RZ ;  /* 0x0000001f06047819 */ /* 0x000fd000000006ff */
[----:B------:R1:W2:Y:S01]  /*1b60*/  SYNCS.PHASECHK.TRANS64.TRYWAIT P1, [UR4], R4 ;  /* 0x00000004ff0075a7 */ /* 0x0002a20008020144 */
[----:B------:R-:W-:Y:S05]  /*1b70*/  @!P0 BRA `(.L_x_27) ;  /* 0x0000000000048947 */ /* 0x000fea0003800000 */
[----:B------:R-:W-:Y:S01]  /*1b80*/  BPT.TRAP 0x1 ;  /* 0x000000040000795c */ /* 0x000fe20000300000 */
.L_x_27:
[----:B--2---:R-:W-:Y:S05]  /*1b90*/  @P1 BRA `(.L_x_28) ;  /* 0x0000000000081947 */ /* 0x004fea0003800000 */
[----:B------:R-:W2:Y:S02]  /*1ba0*/  SYNCS.PHASECHK.TRANS64.TRYWAIT P1, [UR4], R4 ;  /* 0x00000004ff0075a7 */ /* 0x000ea40008020144 */
[----:B--2---:R-:W-:Y:S05]  /*1bb0*/  @!P1 BRA `(.L_x_29) ;  /* 0x0000005000089947 */ /* 0x004fea0003800000 */
.L_x_28:
[----:B------:R-:W-:Y:S01]  /*1bc0*/  ULEA UR4, UR8, UR45, 0x7 ;  /* 0x0000002d08047291 */ /* 0x000fe2000f8e383f */
[----:B------:R-:W-:Y:S01]  /*1bd0*/  WARPGROUP.ARRIVE ;  /* 0x00000000000079c5 */ /* 0x000fe20000000000 */
[----:B------:R-:W-:Y:S01]  /*1be0*/  ULEA UR6, UR8, UR46, 0x8 ;  /* 0x0000002e08067291 */ /* 0x000fe2000f8e403f */
[----:B------:R-:W-:Y:S01]  /*1bf0*/  UMOV UR5, 0xc0000010 ;  /* 0xc000001000057882 */ /* 0x000fe20000000000 */
[----:B------:R-:W-:-:S07]  /*1c00*/  UMOV UR7, 0xc0000010 ;  /* 0xc000001000077882 */ /* 0x000fce0000000000 */
[----:B------:R-:W-:Y:S03]  /*1c10*/  IGMMA.64x128x32.S8.S8 R24, gdesc[UR4], R24, gsb0 ;  /* 0x03600000041879f1 */ /* 0x000fe60008041018 */
[----:B------:R-:W-:Y:S02]  /*1c20*/  WARPGROUP.DEPBAR.LE gsb0, 0x0 ;  /* 0x00008000000079c5 */ /* 0x000fe40000010000 */
[----:B------:R-:W-:Y:S05]  /*1c30*/  @!P0 BRA `(.L_x_30) ;  /* 0x0000000000048947 */ /* 0x000fea0003800000 */
[----:B------:R-:W-:Y:S01]  /*1c40*/  BPT.TRAP 0x1 ;  /* 0x000000040000795c */ /* 0x000fe20000300000 */
.L_x_30:
[----:B------:R-:W-:-:S13]  /*1c50*/  ISETP.NE.AND P1, PT, R89, RZ, PT ;  /* 0x000000ff5900720c */ /* 0x000fda0003f25270 */
[----:B-12---:R-:W-:-:S05]  /*1c60*/  @P1 LEA R4, R3, UR41, 0x3 ;  /* 0x0000002903041c11 */ /* 0x006fca000f8e18ff */
[----:B------:R-:W-:-:S05]  /*1c70*/  @P1 VIADD R5, R4, 0x28 ;  /* 0x0000002804051836 */ /* 0x000fca0000000000 */
[----:B------:R-:W-:-:S04]  /*1c80*/  @P1 PRMT R5, R88, 0x654, R5 ;  /* 0x0000065458051816 */ /* 0x000fc80000000005 */
[----:B------:R1:W-:Y:S01]  /*1c90*/  @P1 SYNCS.ARRIVE.TRANS64.RED.A1T0 RZ, [R5+URZ], RZ ;  /* 0x000000ff05ff19a7 */ /* 0x0003e2000810043f */
[----:B------:R-:W-:-:S13]  /*1ca0*/  ISETP.GT.U32.AND P1, PT, R23, 0x1, PT ;  /* 0x000000011700780c */ /* 0x000fda0003f24070 */
[----:B-1----:R-:W-:Y:S05]  /*1cb0*/  @P1 BRA `(.L_x_31) ;  /* 0x0000000000041947 */ /* 0x002fea0003800000 */
[----:B------:R-:W-:Y:S01]  /*1cc0*/  BPT.TRAP 0x1 ;  /* 0x000000040000795c */ /* 0x000fe20000300000 */
.L_x_31:
[----:B------:R-:W-:Y:S01]  /*1cd0*/  UIADD3 UR8, UR8, 0x1, URZ ;  /* 0x0000000108087890 */ /* 0x000fe2000fffe03f */
[C---:B------:R-:W-:Y:S01]  /*1ce0*/  ISETP.GT.AND P2, PT, R0.reuse, 0x1, PT ;  /* 0x000000010000780c */ /* 0x040fe20003f44270 */
[----:B------:R-:W-:Y:S02]  /*1cf0*/  VIADD R3, R3, 0x1 ;  /* 0x0000000103037836 */ /* 0x000fe40000000000 */
[----:B------:R-:W-:Y:S01]  /*1d00*/  UISETP.NE.AND UP0, UPT, UR8, 0x5, UPT ;  /* 0x000000050800788c */ /* 0x000fe2000bf05270 */
[----:B------:R-:W-:Y:S02]  /*1d10*/  VIADD R0, R0, 0xffffffff ;  /* 0xffffffff00007836 */ /* 0x000fe40000000000 */
[C---:B------:R-:W-:Y:S01]  /*1d20*/  ISETP.NE.AND P1, PT, R3.reuse, 0x5, PT ;  /* 0x000000050300780c */ /* 0x040fe20003f25270 */
[----:B------:R-:W-:Y:S02]  /*1d30*/  USEL UR4, URZ, 0x1, UP0 ;  /* 0x000000013f047887 */ /* 0x000fe40008000000 */
[----:B------:R-:W-:Y:S01]  /*1d40*/  USEL UR8, UR8, URZ, UP0 ;  /* 0x0000003f08087287 */ /* 0x000fe20008000000 */
[----:B------:R-:W-:-:S03]  /*1d50*/  SEL R3, R3, RZ, P1 ;  /* 0x000000ff03037207 */ /* 0x000fc60000800000 */
[----:B------:R-:W-:Y:S01]  /*1d60*/  LOP3.LUT R6, R6, UR4, RZ, 0x3c, !PT ;  /* 0x0000000406067c12 */ /* 0x000fe2000f8e3cff */
[----:B------:R-:W-:Y:S07]  /*1d70*/  @P2 BRA `(.L_x_32) ;  /* 0xfffffffc00682947 */ /* 0x000fee000383ffff */
.L_x_25:
[----:B------:R-:W1:Y:S01]  /*1d80*/  LDC R0, c[0x0][0x28c] ;  /* 0x0000a300ff007b82 */ /* 0x000e620000000800 */
[----:B------:R-:W-:-:S04]  /*1d90*/  IMAD.U32 R3, RZ, RZ, UR49 ;  /* 0x00000031ff037e24 */ /* 0x000fc8000f8e00ff */
[----:B------:R2:W-:Y:S01]  /*1da0*/  SYNCS.ARRIVE.TRANS64.A1T0 RZ, [R3+UR48], RZ ;  /* 0x000000ff03ff79a7 */ /* 0x0005e20008100030 */
[----:B-1----:R-:W-:-:S13]  /*1db0*/  ISETP.GE.AND P1, PT, R0, 0x1, PT ;  /* 0x000000010000780c */ /* 0x002fda0003f26270 */
[----:B--2---:R-:W-:Y:S05]  /*1dc0*/  @!P1 BRA `(.L_x_33) ;  /* 0x0000000000449947 */ /* 0x004fea0003800000 */
[----:B------:R-:W-:Y:S05]  /*1dd0*/  @!P0 BRA `(.L_x_34) ;  /* 0x0000000000048947 */ /* 0x000fea0003800000 */
[----:B------:R-:W-:Y:S01]  /*1de0*/  BPT.TRAP 0x1 ;  /* 0x000000040000795c */ /* 0x000fe20000300000 */
.L_x_34:
[----:B------:R-:W-:-:S13]  /*1df0*/  ISETP.NE.AND P0, PT, R89, RZ, PT ;  /* 0x000000ff5900720c */ /* 0x000fda0003f05270 */
[----:B------:R-:W-:-:S05]  /*1e00*/  VOTEU.ANY UP0, P0 ;  /* 0x00000000003f7886 */ /* 0x000fca0000000100 */
[----:B------:R-:W-:-:S06]  /*1e10*/  @UP0 UIADD3 UR4, UR39, UR42, URZ ;  /* 0x0000002a27040290 */ /* 0x000fcc000fffe03f */
[----:B------:R-:W-:Y:S02]  /*1e20*/  IMAD.U32 R4, RZ, RZ, UR4 ;  /* 0x00000004ff047e24 */ /* 0x000fe4000f8e00ff */
[----:B------:R-:W-:Y:S02]  /*1e30*/  IMAD.U32 R3, RZ, RZ, UR4 ;  /* 0x00000004ff037e24 */ /* 0x000fe4000f8e00ff */
[----:B------:R-:W-:-:S05]  /*1e40*/  @P0 IMAD.WIDE.U32 R4, R4, -0x33333333, RZ ;  /* 0xcccccccd04040825 */ /* 0x000fca00078e00ff */
[----:B------:R-:W-:-:S05]  /*1e50*/  @P0 SHF.R.U32.HI R0, RZ, 0x2, R5 ;  /* 0x00000002ff000819 */ /* 0x000fca0000011605 */
[----:B------:R-:W-:-:S05]  /*1e60*/  @P0 IMAD R0, R0, -0x5, R3 ;  /* 0xfffffffb00000824 */ /* 0x000fca00078e0203 */
[----:B------:R-:W-:-:S05]  /*1e70*/  @P0 LEA R0, R0, UR41, 0x3 ;  /* 0x0000002900000c11 */ /* 0x000fca000f8e18ff */
[----:B------:R-:W-:-:S05]  /*1e80*/  @P0 VIADD R3, R0, 0x28 ;  /* 0x0000002800030836 */ /* 0x000fca0000000000 */
[----:B------:R-:W-:-:S04]  /*1e90*/  @P0 PRMT R3, R88, 0x654, R3 ;  /* 0x0000065458030816 */ /* 0x000fc80000000003 */
[----:B------:R1:W-:Y:S01]  /*1ea0*/  @P0 SYNCS.ARRIVE.TRANS64.RED.A1T0 RZ, [R3+URZ], RZ ;  /* 0x000000ff03ff09a7 */ /* 0x0003e2000810043f */
[----:B------:R-:W-:-:S13]  /*1eb0*/  ISETP.GT.U32.AND P0, PT, R23, 0x1, PT ;  /* 0x000000011700780c */ /* 0x000fda0003f04070 */
[----:B-1----:R-:W-:Y:S05]  /*1ec0*/  @P0 BRA `(.L_x_33) ;  /* 0x0000000000040947 */ /* 0x002fea0003800000 */
[----:B------:R-:W-:Y:S01]  /*1ed0*/  BPT.TRAP 0x1 ;  /* 0x000000040000795c */ /* 0x000fe20000300000 */
.L_x_33:
[----:B------:R-:W-:Y:S01]  /*1ee0*/  SHF.L.U32 R0, R102, 0x1f, RZ ;  /* 0x0000001f66007819 */ /* 0x000fe200000006ff */
[----:B------:R-:W-:Y:S01]  /*1ef0*/  UIADD3 UR39, UR39, UR47, URZ ;  /* 0x0000002f27277290 */ /* 0x000fe2000fffe03f */
[----:B0-----:R-:W-:Y:S01]  /*1f00*/  IMAD.SHL.U32 R13, R19, 0x80, RZ ;  /* 0x00000080130d7824 */ /* 0x001fe200078e00ff */
[----:B------:R-:W-:Y:S01]  /*1f10*/  UISETP.GE.U32.AND UP1, UPT, UR47, 0x5, UPT ;  /* 0x000000052f00788c */ /* 0x000fe2000bf26070 */
[----:B------:R-:W0:Y:S01]  /*1f20*/  SYNCS.PHASECHK.TRANS64.TRYWAIT P0, [UR43+0x8], R0 ;  /* 0x00000800ff0075a7 */ /* 0x000e22000800016b */
[----:B------:R-:W-:Y:S01]  /*1f30*/  UISETP.GT.U32.AND UP0, UPT, UR39, 0x4, UPT ;  /* 0x000000042700788c */ /* 0x000fe2000bf04070 */
[----:B------:R-:W-:Y:S01]  /*1f40*/  SHF.R.S32.HI R11, RZ, 0x1f, R18 ;  /* 0x0000001fff0b7819 */ /* 0x000fe20000011412 */
[----:B------:R-:W-:Y:S02]  /*1f50*/  UIMAD.WIDE.U32 UR4, UR39, -0x33333333, URZ ;  /* 0xcccccccd270478a5 */ /* 0x000fe4000f8e003f */
[----:B------:R-:W-:Y:S02]  /*1f60*/  UISETP.LT.U32.AND UP0, UPT, UR47, 0x5, UP0 ;  /* 0x000000052f00788c */ /* 0x000fe40008701070 */
[----:B------:R-:W-:-:S02]  /*1f70*/  USHF.R.U32.HI UR4, URZ, 0x2, UR5 ;  /* 0x000000023f047899 */ /* 0x000fc40008011605 */
[----:B------:R-:W-:Y:S02]  /*1f80*/  USEL UR6, URZ, 0x1, !UP0 ;  /* 0x000000013f067887 */ /* 0x000fe4000c000000 */
[----:B------:R-:W-:Y:S02]  /*1f90*/  UIMAD UR39, UR4, -0x5, UR39 ;  /* 0xfffffffb042778a4 */ /* 0x000fe4000f8e0227 */
[----:B------:R-:W-:-:S04]  /*1fa0*/  ULOP3.LUT UR38, UR38, UR6, URZ, 0x3c, !UPT ;  /* 0x0000000626267292 */ /* 0x000fc8000f8e3c3f */
[----:B------:R-:W-:Y:S01]  /*1fb0*/  @UP1 ULOP3.LUT UR38, UR38, 0x1, UR4, 0x78, !UPT ;  /* 0x0000000126261892 */ /* 0x000fe2000f8e7804 */
[----:B0-----:R-:W-:Y:S11]  /*1fc0*/  @!P0 BRA `(.L_x_35) ;  /* 0x0000004c001c8947 */ /* 0x001ff60003800000 */
.L_x_194:
[----:B0-----:R-:W-:Y:S01]  /*1fd0*/  IMAD.SHL.U32 R3, R22, 0x40, RZ ;  /* 0x0000004016037824 */ /* 0x001fe200078e00ff */
[----:B------:R-:W-:Y:S01]  /*1fe0*/  ULDC UR6, c[0x0][0x284] ;  /* 0x0000a10000067ab9 */ /* 0x000fe20000000800 */
[----:B------:R-:W-:Y:S01]  /*1ff0*/  ULDC.64 UR4, c[0x0][0x5d0] ;  /* 0x0001740000047ab9 */ /* 0x000fe20000000a00 */
[----:B------:R-:W-:Y:S01]  /*2000*/  SHF.R.S32.HI R10, RZ, 0x1f, R13 ;  /* 0x0000001fff0a7819 */ /* 0x000fe2000001140d */
[----:B------:R-:W-:Y:S01]  /*2010*/  IMAD R7, R11, UR4, RZ ;  /* 0x000000040b077c24 */ /* 0x000fe2000f8e02ff */
[----:B------:R-:W-:Y:S01]  /*2020*/  ISETP.GE.AND P0, PT, R3, UR6, PT ;  /* 0x0000000603007c0c */ /* 0x000fe2000bf06270 */
[C---:B------:R-:W-:Y:S01]  /*2030*/  IMAD.WIDE.U32 R4, R18.reuse, UR4, R94 ;  /* 0x0000000412047c25 */ /* 0x040fe2000f8e005e */
[----:B------:R-:W-:Y:S02]  /*2040*/  ULDC UR4, c[0x0][0x288] ;  /* 0x0000a20000047ab9 */ /* 0x000fe40000000800 */
[C---:B------:R-:W-:Y:S01]  /*2050*/  ISETP.GE.OR P0, PT, R13.reuse, UR4, P0 ;  /* 0x000000040d007c0c */ /* 0x040fe20008706670 */
[----:B------:R-:W-:Y:S01]  /*2060*/  IMAD R7, R18, UR5, R7 ;  /* 0x0000000512077c24 */ /* 0x000fe2000f8e0207 */
[----:B------:R-:W-:-:S04]  /*2070*/  IADD3 R4, P1, R13, R4, RZ ;  /* 0x000000040d047210 */ /* 0x000fc80007f3e0ff */
[----:B------:R-:W-:-:S07]  /*2080*/  IADD3.X R5, R10, R5, R7, P1, !PT ;  /* 0x000000050a057210 */ /* 0x000fce0000ffe407 */
[----:B------:R-:W-:Y:S05]  /*2090*/  @P0 BRA `(.L_x_36) ;  /* 0x0000003000ac0947 */ /* 0x000fea0003800000 */
[----:B------:R-:W0:Y:S01]  /*20a0*/  LDC.64 R8, c[0x0][0x5c8] ;  /* 0x00017200ff087b82 */ /* 0x000e220000000a00 */
[----:B------:R-:W-:Y:S01]  /*20b0*/  IMAD.WIDE R14, R22, 0x40, R92 ;  /* 0x00000040160e7825 */ /* 0x000fe200078e025c */
[----:B------:R-:W-:Y:S01]  /*20c0*/  ULDC.64 UR4, c[0x0][0x5c0] ;  /* 0x0001700000047ab9 */ /* 0x000fe20000000a00 */
[----:B------:R-:W-:Y:S02]  /*20d0*/  BSSY B0, `(.L_x_36) ;  /* 0x0000327000007945 */ /* 0x000fe40003800000 */
[----:B------:R-:W-:Y:S02]  /*20e0*/  IMAD.IADD R20, R100, 0x1, -R3 ;  /* 0x0000000164147824 */ /* 0x000fe400078e0a03 */
[----:B------:R-:W-:Y:S02]  /*20f0*/  IMAD.IADD R19, R97, 0x1, -R13 ;  /* 0x0000000161137824 */ /* 0x000fe400078e0a0d */
[-C--:B0-----:R-:W-:Y:S02]  /*2100*/  IMAD R0, R15, R8.reuse, RZ ;  /* 0x000000080f007224 */ /* 0x081fe400078e02ff */
[----:B------:R-:W-:-:S04]  /*2110*/  IMAD.WIDE.U32 R4, R14, R8, R4 ;  /* 0x000000080e047225 */ /* 0x000fc800078e0004 */
[----:B------:R-:W-:Y:S01]  /*2120*/  IMAD R7, R14, R9, R0 ;  /* 0x000000090e077224 */ /* 0x000fe200078e0200 */
[----:B------:R-:W-:-:S03]  /*2130*/  IADD3 R4, P0, R4, UR4, RZ ;  /* 0x0000000404047c10 */ /* 0x000fc6000ff1e0ff */
[----:B------:R-:W-:Y:S01]  /*2140*/  IMAD.IADD R7, R5, 0x1, R7 ;  /* 0x0000000105077824 */ /* 0x000fe200078e0207 */
[----:B------:R-:W-:-:S04]  /*2150*/  LEA R6, P1, R8, R4, 0x3 ;  /* 0x0000000408067211 */ /* 0x000fc800078218ff */
[----:B------:R-:W-:Y:S02]  /*2160*/  IADD3.X R5, R7, UR5, RZ, P0, !PT ;  /* 0x0000000507057c10 */ /* 0x000fe400087fe4ff */
[----:B-----5:R-:W-:Y:S02]  /*2170*/  ISETP.NE.AND P0, PT, R91, RZ, PT ;  /* 0x000000ff5b00720c */ /* 0x020fe40003f05270 */
[----:B------:R-:W-:-:S11]  /*2180*/  LEA.HI.X R7, R8, R5, R9, 0x3, P1 ;  /* 0x0000000508077211 */ /* 0x000fd600008f1c09 */
[----:B------:R-:W-:Y:S05]  /*2190*/  @!P0 BRA `(.L_x_37) ;  /* 0x0000002400608947 */ /* 0x000fea0003800000 */
[----:B------:R-:W0:Y:S01]  /*21a0*/  LDC.64 R104, c[0x0][0x5b0] ;  /* 0x00016c00ff687b82 */ /* 0x000e220000000a00 */
[----:B------:R-:W-:Y:S01]  /*21b0*/  ULDC.64 UR4, c[0x0][0x5b8] ;  /* 0x00016e0000047ab9 */ /* 0x000fe20000000a00 */
[----:B------:R-:W-:Y:S01]  /*21c0*/  ISETP.GE.AND P1, PT, R20, 0x1, PT ;  /* 0x000000011400780c */ /* 0x000fe20003f26270 */
[C---:B------:R-:W-:Y:S01]  /*21d0*/  IMAD.WIDE.U32 R8, R18.reuse, UR4, R94 ;  /* 0x0000000412087c25 */ /* 0x040fe2000f8e005e */
[----:B------:R-:W-:Y:S02]  /*21e0*/  BSSY B1, `(.L_x_38) ;  /* 0x000000e000017945 */ /* 0x000fe40003800000 */
[----:B------:R-:W-:Y:S01]  /*21f0*/  ISETP.LT.OR P5, PT, R19, 0x1, !P1 ;  /* 0x000000011300780c */ /* 0x000fe20004fa1670 */
[----:B------:R-:W-:Y:S01]  /*2200*/  IMAD R3, R11, UR4, RZ ;  /* 0x000000040b037c24 */ /* 0x000fe2000f8e02ff */
[----:B------:R-:W1:Y:S01]  /*2210*/  LDC.64 R106, c[0x0][0x5a8] ;  /* 0x00016a00ff6a7b82 */ /* 0x000e620000000a00 */
[----:B------:R-:W-:Y:S02]  /*2220*/  IADD3 R12, P0, R13, R8, RZ ;  /* 0x000000080d0c7210 */ /* 0x000fe40007f1e0ff */
[----:B------:R-:W-:-:S05]  /*2230*/  IMAD R3, R18, UR5, R3 ;  /* 0x0000000512037c24 */ /* 0x000fca000f8e0203 */
[----:B------:R-:W-:Y:S01]  /*2240*/  IADD3.X R13, R10, R9, R3, P0, !PT ;  /* 0x000000090a0d7210 */ /* 0x000fe200007fe403 */
[-C--:B0-----:R-:W-:Y:S02]  /*2250*/  IMAD R0, R15, R104.reuse, RZ ;  /* 0x000000680f007224 */ /* 0x081fe400078e02ff */
[----:B------:R-:W-:-:S04]  /*2260*/  IMAD.WIDE.U32 R8, R14, R104, R12 ;  /* 0x000000680e087225 */ /* 0x000fc800078e000c */
[----:B------:R-:W-:Y:S01]  /*2270*/  IMAD R21, R14, R105, R0 ;  /* 0x000000690e157224 */ /* 0x000fe200078e0200 */
[----:B-1----:R-:W-:-:S04]  /*2280*/  IADD3 R8, P0, R8, R106, RZ ;  /* 0x0000006a08087210 */ /* 0x002fc80007f1e0ff */
[----:B------:R-:W-:Y:S01]  /*2290*/  IADD3.X R9, R107, R9, R21, P0, !PT ;  /* 0x000000096b097210 */ /* 0x000fe200007fe415 */
[----:B------:R-:W-:Y:S08]  /*22a0*/  @P5 BRA `(.L_x_39) ;  /* 0x0000000000045947 */ /* 0x000ff00003800000 */
[----:B------:R0:W5:Y:S02]  /*22b0*/  LDG.E.U8 R101, desc[UR36][R8.64] ;  /* 0x0000002408657981 */ /* 0x000164000c1e1100 */
.L_x_39:
[----:B------:R-:W-:Y:S05]  /*22c0*/  BSYNC B1 ;  /* 0x0000000000017941 */ /* 0x000fea0003800000 */
.L_x_38:
[----:B-----5:R-:W-:Y:S01]  /*22d0*/  LOP3.LUT R0, R101, 0xffff, RZ, 0xc0, !PT ;  /* 0x0000ffff65007812 */ /* 0x020fe200078ec0ff */
[----:B------:R-:W-:Y:S01]  /*22e0*/  IMAD.SHL.U32 R10, R104, 0x8, RZ ;  /* 0x00000008680a7824 */ /* 0x000fe200078e00ff */
[----:B------:R-:W-:Y:S01]  /*22f0*/  ISETP.LT.OR P2, PT, R19, 0x2, !P1 ;  /* 0x000000021300780c */ /* 0x000fe20004f41670 */
[----:B------:R-:W-:Y:S01]  /*2300*/  BSSY B1, `(.L_x_40) ;  /* 0x000000e000017945 */ /* 0x000fe20003800000 */
[----:B------:R-:W-:Y:S02]  /*2310*/  PRMT R0, R0, 0x8880, RZ ;  /* 0x0000888000007816 */ /* 0x000fe400000000ff */
[----:B------:R-:W-:Y:S02]  /*2320*/  SHF.L.U64.HI R11, R104, 0x3, R105 ;  /* 0x00000003680b7819 */ /* 0x000fe40000010269 */
[----:B------:R-:W-:Y:S01]  /*2330*/  ISETP.GE.AND P0, PT, R20, 0x9, PT ;  /* 0x000000091400780c */ /* 0x000fe20003f06270 */
[----:B------:R-:W-:Y:S02]  /*2340*/  IMAD R3, R0, R91, RZ ;  /* 0x0000005b00037224 */ /* 0x000fe400078e02ff */
[----:B------:R-:W-:-:S04]  /*2350*/  IMAD.WIDE.U32 R10, R14, R104, R10 ;  /* 0x000000680e0a7225 */ /* 0x000fc800078e000a */
[----:B------:R-:W-:Y:S01]  /*2360*/  @!P5 IMAD R15, R24, R90, R3 ;  /* 0x0000005a180fd224 */ /* 0x000fe200078e0203 */
[----:B------:R-:W-:Y:S01]  /*2370*/  IADD3 R10, P3, P4, R12, R106, R10 ;  /* 0x0000006a0c0a7210 */ /* 0x000fe20007c7e00a */
[----:B------:R-:W-:-:S03]  /*2380*/  IMAD.IADD R14, R21, 0x1, R11 ;  /* 0x00000001150e7824 */ /* 0x000fc600078e020b */
[----:B------:R1:W-:Y:S01]  /*2390*/  @!P5 STG.E.U8 desc[UR36][R4.64], R15 ;  /* 0x0000000f0400d986 */ /* 0x0003e2000c101124 */
[----:B------:R-:W-:Y:S08]  /*23a0*/  @P2 BRA `(.L_x_41) ;  /* 0x00000000000c2947 */ /* 0x000ff00003800000 */
[----:B------:R-:W2:Y:S02]  /*23b0*/  LDG.E.U8 R101, desc[UR36][R8.64+0x1] ;  /* 0x0000012408657981 */ /* 0x000ea4000c1e1100 */
[----:B--2---:R-:W-:-:S05]  /*23c0*/  PRMT R0, R101, 0x8880, RZ ;  /* 0x0000888065007816 */ /* 0x004fca00000000ff */
[----:B------:R-:W-:-:S07]  /*23d0*/  IMAD R3, R0, R91, RZ ;  /* 0x0000005b00037224 */ /* 0x000fce00078e02ff */
.L_x_41:
[----:B------:R-:W-:Y:S05]  /*23e0*/  BSYNC B1 ;  /* 0x0000000000017941 */ /* 0x000fea0003800000 */
.L_x_40:
[----:B------:R-:W-:Y:S01]  /*23f0*/  ISETP.LT.OR P5, PT, R19, 0x1, !P0 ;  /* 0x000000011300780c */ /* 0x000fe200047a1670 */
[----:B------:R-:W-:Y:S01]  /*2400*/  @!P2 IMAD R25, R25, R90, R3 ;  /* 0x0000005a1919a224 */ /* 0x000fe200078e0203 */
[----:B------:R-:W-:Y:S01]  /*2410*/  BSSY B1, `(.L_x_42) ;  /* 0x000000a000017945 */ /* 0x000fe20003800000 */
[----:B------:R-:W-:Y:S02]  /*2420*/  IADD3.X R11, R13, R107, R14, P3, P4 ;  /* 0x0000006b0d0b7210 */ /* 0x000fe40001fe840e */
[C---:B------:R-:W-:Y:S01]  /*2430*/  ISETP.LT.OR P3, PT, R19.reuse, 0x2, !P0 ;  /* 0x000000021300780c */ /* 0x040fe20004761670 */
[----:B------:R2:W-:Y:S01]  /*2440*/  @!P2 STG.E.U8 desc[UR36][R4.64+0x1], R25 ;  /* 0x000001190400a986 */ /* 0x0005e2000c101124 */
[C---:B------:R-:W-:Y:S02]  /*2450*/  ISETP.LT.OR P4, PT, R19.reuse, 0x9, !P1 ;  /* 0x000000091300780c */ /* 0x040fe40004f81670 */
[----:B------:R-:W-:-:S04]  /*2460*/  ISETP.LT.OR P2, PT, R19, 0xa, !P1 ;  /* 0x0000000a1300780c */ /* 0x000fc80004f41670 */
[----:B------:R-:W-:Y:S09]  /*2470*/  @P5 BRA `(.L_x_43) ;  /* 0x00000000000c5947 */ /* 0x000ff20003800000 */
[----:B------:R-:W3:Y:S02]  /*2480*/  LDG.E.U8 R101, desc[UR36][R10.64] ;  /* 0x000000240a657981 */ /* 0x000ee4000c1e1100 */
[----:B---3--:R-:W-:-:S05]  /*2490*/  PRMT R0, R101, 0x8880, RZ ;  /* 0x0000888065007816 */ /* 0x008fca00000000ff */
[----:B------:R-:W-:-:S07]  /*24a0*/  IMAD R3, R0, R91, RZ ;  /* 0x0000005b00037224 */ /* 0x000fce00078e02ff */
.L_x_43:
[----:B------:R-:W-:Y:S05]  /*24b0*/  BSYNC B1 ;  /* 0x0000000000017941 */ /* 0x000fea0003800000 */
.L_x_42:
[----:B------:R-:W-:Y:S01]  /*24c0*/  @!P5 IMAD R13, R26, R90, R3 ;  /* 0x0000005a1a0dd224 */ /* 0x000fe200078e0203 */
[----:B------:R-:W-:Y:S04]  /*24d0*/  BSSY B1, `(.L_x_44) ;  /* 0x0000006000017945 */ /* 0x000fe80003800000 */
[----:B------:R3:W-:Y:S01]  /*24e0*/  @!P5 STG.E.U8 desc[UR36][R6.64], R13 ;  /* 0x0000000d0600d986 */ /* 0x0007e2000c101124 */
[----:B------:R-:W-:Y:S05]  /*24f0*/  @P3 BRA `(.L_x_45) ;  /* 0x00000000000c3947 */ /* 0x000fea0003800000 */
[----:B------:R-:W4:Y:S02]  /*2500*/  LDG.E.U8 R101, desc[UR36][R10.64+0x1] ;  /* 0x000001240a657981 */ /* 0x000f24000c1e1100 */
[----:B----4-:R-:W-:-:S05]  /*2510*/  PRMT R0, R101, 0x8880, RZ ;  /* 0x0000888065007816 */ /* 0x010fca00000000ff */
[----:B------:R-:W-:-:S07]  /*2520*/  IMAD R3, R0, R91, RZ ;  /* 0x0000005b00037224 */ /* 0x000fce00078e02ff */
.L_x_45:
[----:B------:R-:W-:Y:S05]  /*2530*/  BSYNC B1 ;  /* 0x0000000000017941 */ /* 0x000fea0003800000 */
.L_x_44:
[----:B------:R-:W-:Y:S01]  /*2540*/  @!P3 IMAD R27, R27, R90, R3 ;  /* 0x0000005a1b1bb224 */ /* 0x000fe200078e0203 */
[----:B------:R-:W-:Y:S04]  /*2550*/  BSSY B1, `(.L_x_46) ;  /* 0x0000006000017945 */ /* 0x000fe80003800000 */
[----:B------:R4:W-:Y:S01]  /*2560*/  @!P3 STG.E.U8 desc[UR36][R6.64+0x1], R27 ;  /* 0x0000011b0600b986 */ /* 0x0009e2000c101124 */
[----:B------:R-:W-:Y:S05]  /*2570*/  @P4 BRA `(.L_x_47) ;  /* 0x00000000000c4947 */ /* 0x000fea0003800000 */
[----:B------:R-:W5:Y:S02]  /*2580*/  LDG.E.U8 R101, desc[UR36][R8.64+0x8] ;  /* 0x0000082408657981 */ /* 0x000f64000c1e1100 */
[----:B-----5:R-:W-:-:S05]  /*2590*/  PRMT R0, R101, 0x8880, RZ ;  /* 0x0000888065007816 */ /* 0x020fca00000000ff */
[----:B------:R-:W-:-:S07]  /*25a0*/  IMAD R3, R0, R91, RZ ;  /* 0x0000005b00037224 */ /* 0x000fce00078e02ff */
.L_x_47:
[----:B------:R-:W-:Y:S05]  /*25b0*/  BSYNC B1 ;  /* 0x0000000000017941 */ /* 0x000fea0003800000 */
.L_x_46:
[----:B---3--:R-:W-:Y:S01]  /*25c0*/  @!P4 IMAD R13, R28, R90, R3 ;  /* 0x0000005a1c0dc224 */ /* 0x008fe200078e0203 */
[----:B------:R-:W-:Y:S04]  /*25d0*/  BSSY B1, `(.L_x_48) ;  /* 0x0000006000017945 */ /* 0x000fe80003800000 */
[----:B------:R3:W-:Y:S01]  /*25e0*/  @!P4 STG.E.U8 desc[UR36][R4.64+0x8], R13 ;  /* 0x0000080d0400c986 */ /* 0x0007e2000c101124 */
[----:B------:R-:W-:Y:S05]  /*25f0*/  @P2 BRA `(.L_x_49) ;  /* 0x00000000000c2947 */ /* 0x000fea0003800000 */
[----:B------:R-:W5:Y:S02]  /*2600*/  LDG.E.U8 R101, desc[UR36][R8.64+0x9] ;  /* 0x0000092408657981 */ /* 0x000f64000c1e1100 */
[----:B-----5:R-:W-:-:S05]  /*2610*/  PRMT R0, R101, 0x8880, RZ ;  /* 0x0000888065007816 */ /* 0x020fca00000000ff */
[----:B------:R-:W-:-:S07]  /*2620*/  IMAD R3, R0, R91, RZ ;  /* 0x0000005b00037224 */ /* 0x000fce00078e02ff */
.L_x_49:
[----:B------:R-:W-:Y:S05]  /*2630*/  BSYNC B1 ;  /* 0x0000000000017941 */ /* 0x000fea0003800000 */
.L_x_48:
[----:B------:R-:W-:Y:S01]  /*2640*/  ISETP.LT.OR P4, PT, R19, 0x9, !P0 ;  /* 0x000000091300780c */ /* 0x000fe20004781670 */
[----:B------:R-:W-:Y:S01]  /*2650*/  @!P2 IMAD R29, R29, R90, R3 ;  /* 0x0000005a1d1da224 */ /* 0x000fe200078e0203 */
[----:B------:R-:W-:Y:S01]  /*2660*/  BSSY B1, `(.L_x_50) ;  /* 0x0000009000017945 */ /* 0x000fe20003800000 */
[C---:B------:R-:W-:Y:S02]  /*2670*/  ISETP.LT.OR P3, PT, R19.reuse, 0xa, !P0 ;  /* 0x0000000a1300780c */ /* 0x040fe40004761670 */
[C---:B------:R-:W-:Y:S01]  /*2680*/  ISETP.LT.OR P5, PT, R19.reuse, 0x11, !P1 ;  /* 0x000000111300780c */ /* 0x040fe20004fa1670 */
[----:B------:R0:W-:Y:S01]  /*2690*/  @!P2 STG.E.U8 desc[UR36][R4.64+0x9], R29 ;  /* 0x0000091d0400a986 */ /* 0x0001e2000c101124 */
[----:B------:R-:W-:-:S06]  /*26a0*/  ISETP.LT.OR P2, PT, R19, 0x12, !P1 ;  /* 0x000000121300780c */ /* 0x000fcc0004f41670 */
[----:B------:R-:W-:Y:S07]  /*26b0*/  @P4 BRA `(.L_x_51) ;  /* 0x00000000000c4947 */ /* 0x000fee0003800000 */
[----:B------:R-:W5:Y:S02]  /*26c0*/  LDG.E.U8 R101, desc[UR36][R10.64+0x8] ;  /* 0x000008240a657981 */ /* 0x000f64000c1e1100 */
[----:B-----5:R-:W-:-:S05]  /*26d0*/  PRMT R0, R101, 0x8880, RZ ;  /* 0x0000888065007816 */ /* 0x020fca00000000ff */
[----:B------:R-:W-:-:S07]  /*26e0*/  IMAD R3, R0, R91, RZ ;  /* 0x0000005b00037224 */ /* 0x000fce00078e02ff */
.L_x_51:
[----:B------:R-:W-:Y:S05]  /*26f0*/  BSYNC B1 ;  /* 0x0000000000017941 */ /* 0x000fea0003800000 */
.L_x_50:
[----:B---3--:R-:W-:Y:S01]  /*2700*/  @!P4 IMAD R13, R30, R90, R3 ;  /* 0x0000005a1e0dc224 */ /* 0x008fe200078e0203 */
[----:B------:R-:W-:Y:S04]  /*2710*/  BSSY B1, `(.L_x_52) ;  /* 0x0000006000017945 */ /* 0x000fe80003800000 */
[----:B------:R3:W-:Y:S01]  /*2720*/  @!P4 STG.E.U8 desc[UR36][R6.64+0x8], R13 ;  /* 0x0000080d0600c986 */ /* 0x0007e2000c101124 */
[----:B------:R-:W-:Y:S05]  /*2730*/  @P3 BRA `(.L_x_53) ;  /* 0x00000000000c3947 */ /* 0x000fea0003800000 */
[----:B------:R-:W5:Y:S02]  /*2740*/  LDG.E.U8 R101, desc[UR36][R10.64+0x9] ;  /* 0x000009240a657981 */ /* 0x000f64000c1e1100 */
[----:B-----5:R-:W-:-:S05]  /*2750*/  PRMT R0, R101, 0x8880, RZ ;  /* 0x0000888065007816 */ /* 0x020fca00000000ff */
[----:B------:R-:W-:-:S07]  /*2760*/  IMAD R3, R0, R91, RZ ;  /* 0x0000005b00037224 */ /* 0x000fce00078e02ff */
.L_x_53:
[----:B------:R-:W-:Y:S05]  /*2770*/  BSYNC B1 ;  /* 0x0000000000017941 */ /* 0x000fea0003800000 */
.L_x_52:
[----:B------:R-:W-:Y:S01]  /*2780*/  @!P3 IMAD R31, R31, R90, R3 ;  /* 0x0000005a1f1fb224 */ /* 0x000fe200078e0203 */
[----:B------:R-:W-:Y:S04]  /*2790*/  BSSY B1, `(.L_x_54) ;  /* 0x0000006000017945 */ /* 0x000fe80003800000 */
[----:B------:R0:W-:Y:S01]  /*27a0*/  @!P3 STG.E.U8 desc[UR36][R6.64+0x9], R31 ;  /* 0x0000091f0600b986 */ /* 0x0001e2000c101124 */
[----:B------:R-:W-:Y:S05]  /*27b0*/  @P5 BRA `(.L_x_55) ;  /* 0x00000000000c5947 */ /* 0x000fea0003800000 */
[----:B------:R-:W5:Y:S02]  /*27c0*/  LDG.E.U8 R101, desc[UR36][R8.64+0x10] ;  /* 0x0000102408657981 */ /* 0x000f64000c1e1100 */
[----:B-----5:R-:W-:-:S05]  /*27d0*/  PRMT R0, R101, 0x8880, RZ ;  /* 0x0000888065007816 */ /* 0x020fca00000000ff */
[----:B------:R-:W-:-:S07]  /*27e0*/  IMAD R3, R0, R91, RZ ;  /* 0x0000005b00037224 */ /* 0x000fce00078e02ff */
.L_x_55:
[----:B------:R-:W-:Y:S05]  /*27f0*/  BSYNC B1 ;  /* 0x0000000000017941 */ /* 0x000fea0003800000 */
.L_x_54:
[----:B---3--:R-:W-:Y:S01]  /*2800*/  @!P5 IMAD R13, R32, R90, R3 ;  /* 0x0000005a200dd224 */ /* 0x008fe200078e0203 */
[----:B------:R-:W-:Y:S04]  /*2810*/  BSSY B1, `(.L_x_56) ;  /* 0x0000006000017945 */ /* 0x000fe80003800000 */
[----:B------:R3:W-:Y:S01]  /*2820*/  @!P5 STG.E.U8 desc[UR36][R4.64+0x10], R13 ;  /* 0x0000100d0400d986 */ /* 0x0007e2000c101124 */
[----:B------:R-:W-:Y:S05]  /*2830*/  @P2 BRA `(.L_x_57) ;  /* 0x00000000000c2947 */ /* 0x000fea0003800000 */
[----:B------:R-:W5:Y:S02]  /*2840*/  LDG.E.U8 R101, desc[UR36][R8.64+0x11] ;  /* 0x0000112408657981 */ /* 0x000f64000c1e1100 */
[----:B-----5:R-:W-:-:S05]  /*2850*/  PRMT R0, R101, 0x8880, RZ ;  /* 0x0000888065007816 */ /* 0x020fca00000000ff */
[----:B------:R-:W-:-:S07]  /*2860*/  IMAD R3, R0, R91, RZ ;  /* 0x0000005b00037224 */ /* 0x000fce00078e02ff */
.L_x_57:
[----:B------:R-:W-:Y:S05]  /*2870*/  BSYNC B1 ;  /* 0x0000000000017941 */ /* 0x000fea0003800000 */
.L_x_56:
        /* <DEDUP_REMOVED lines=11> */
.L_x_59:
[----:B------:R-:W-:Y:S05]  /*2930*/  BSYNC B1 ;  /* 0x0000000000017941 */ /* 0x000fea0003800000 */
.L_x_58:
[----:B---3--:R-:W-:Y:S01]  /*2940*/  @!P4 IMAD R13, R34, R90, R3 ;  /* 0x0000005a220dc224 */ /* 0x008fe200078e0203 */
[----:B------:R-:W-:Y:S04]  /*2950*/  BSSY B1, `(.L_x_60) ;  /* 0x0000006000017945 */ /* 0x000fe80003800000 */
[----:B------:R3:W-:Y:S01]  /*2960*/  @!P4 STG.E.U8 desc[UR36][R6.64+0x10], R13 ;  /* 0x0000100d0600c986 */ /* 0x0007e2000c101124 */
[----:B------:R-:W-:Y:S05]  /*2970*/  @P3 BRA `(.L_x_61) ;  /* 0x00000000000c3947 */ /* 0x000fea0003800000 */
[----:B------:R-:W5:Y:S02]  /*2980*/  LDG.E.U8 R101, desc[UR36][R10.64+0x11] ;  /* 0x000011240a657981 */ /* 0x000f64000c1e1100 */
[----:B-----5:R-:W-:-:S05]  /*2990*/  PRMT R0, R101, 0x8880, RZ ;  /* 0x0000888065007816 */ /* 0x020fca00000000ff */
[----:B------:R-:W-:-:S07]  /*29a0*/  IMAD R3, R0, R91, RZ ;  /* 0x0000005b00037224 */ /* 0x000fce00078e02ff */
.L_x_61:
[----:B------:R-:W-:Y:S05]  /*29b0*/  BSYNC B1 ;  /* 0x0000000000017941 */ /* 0x000fea0003800000 */
.L_x_60:
[----:B------:R-:W-:Y:S01]  /*29c0*/  @!P3 IMAD R35, R35, R90, R3 ;  /* 0x0000005a2323b224 */ /* 0x000fe200078e0203 */
[----:B------:R-:W-:Y:S04]  /*29d0*/  BSSY B1, `(.L_x_62) ;  /* 0x0000006000017945 */ /* 0x000fe80003800000 */
[----:B------:R0:W-:Y:S01]  /*29e0*/  @!P3 STG.E.U8 desc[UR36][R6.64+0x11], R35 ;  /* 0x000011230600b986 */ /* 0x0001e2000c101124 */
[----:B------:R-:W-:Y:S05]  /*29f0*/  @P5 BRA `(.L_x_63) ;  /* 0x00000000000c5947 */ /* 0x000fea0003800000 */
[----:B------:R-:W5:Y:S02]  /*2a00*/  LDG.E.U8 R101, desc[UR36][R8.64+0x18] ;  /* 0x0000182408657981 */ /* 0x000f64000c1e1100 */
[----:B-----5:R-:W-:-:S05]  /*2a10*/  PRMT R0, R101, 0x8880, RZ ;  /* 0x0000888065007816 */ /* 0x020fca00000000ff */
[----:B------:R-:W-:-:S07]  /*2a20*/  IMAD R3, R0, R91, RZ ;  /* 0x0000005b00037224 */ /* 0x000fce00078e02ff */
.L_x_63:
[----:B------:R-:W-:Y:S05]  /*2a30*/  BSYNC B1 ;  /* 0x0000000000017941 */ /* 0x000fea0003800000 */
.L_x_62:
[----:B---3--:R-:W-:Y:S01]  /*2a40*/  @!P5 IMAD R13, R36, R90, R3 ;  /* 0x0000005a240dd224 */ /* 0x008fe200078e0203 */
[----:B------:R-:W-:Y:S04]  /*2a50*/  BSSY B1, `(.L_x_64) ;  /* 0x0000006000017945 */ /* 0x000fe80003800000 */
[----:B------:R3:W-:Y:S01]  /*2a60*/  @!P5 STG.E.U8 desc[UR36][R4.64+0x18], R13 ;  /* 0x0000180d0400d986 */ /* 0x0007e2000c101124 */
[----:B------:R-:W-:Y:S05]  /*2a70*/  @P2 BRA `(.L_x_65) ;  /* 0x00000000000c2947 */ /* 0x000fea0003800000 */
[----:B------:R-:W5:Y:S02]  /*2a80*/  LDG.E.U8 R101, desc[UR36][R8.64+0x19] ;  /* 0x0000192408657981 */ /* 0x000f64000c1e1100 */
[----:B-----5:R-:W-:-:S05]  /*2a90*/  PRMT R0, R101, 0x8880, RZ ;  /* 0x0000888065007816 */ /* 0x020fca00000000ff */
[----:B------:R-:W-:-:S07]  /*2aa0*/  IMAD R3, R0, R91, RZ ;  /* 0x0000005b00037224 */ /* 0x000fce00078e02ff */
.L_x_65:
[----:B------:R-:W-:Y:S05]  /*2ab0*/  BSYNC B1 ;  /* 0x0000000000017941 */ /* 0x000fea0003800000 */
.L_x_64:
        /* <DEDUP_REMOVED lines=11> */
.L_x_67:
[----:B------:R-:W-:Y:S05]  /*2b70*/  BSYNC B1 ;  /* 0x0000000000017941 */ /* 0x000fea0003800000 */
.L_x_66:
[----:B---3--:R-:W-:Y:S01]  /*2b80*/  @!P4 IMAD R13, R38, R90, R3 ;  /* 0x0000005a260dc224 */ /* 0x008fe200078e0203 */
[----:B------:R-:W-:Y:S04]  /*2b90*/  BSSY B1, `(.L_x_68) ;  /* 0x0000006000017945 */ /* 0x000fe80003800000 */
[----:B------:R3:W-:Y:S01]  /*2ba0*/  @!P4 STG.E.U8 desc[UR36][R6.64+0x18], R13 ;  /* 0x0000180d0600c986 */ /* 0x0007e2000c101124 */
[----:B------:R-:W-:Y:S05]  /*2bb0*/  @P3 BRA `(.L_x_69) ;  /* 0x00000000000c3947 */ /* 0x000fea0003800000 */
[----:B------:R-:W5:Y:S02]  /*2bc0*/  LDG.E.U8 R101, desc[UR36][R10.64+0x19] ;  /* 0x000019240a657981 */ /* 0x000f64000c1e1100 */
[----:B-----5:R-:W-:-:S05]  /*2bd0*/  PRMT R0, R101, 0x8880, RZ ;  /* 0x0000888065007816 */ /* 0x020fca00000000ff */
[----:B------:R-:W-:-:S07]  /*2be0*/  IMAD R3, R0, R91, RZ ;  /* 0x0000005b00037224 */ /* 0x000fce00078e02ff */
.L_x_69:
[----:B------:R-:W-:Y:S05]  /*2bf0*/  BSYNC B1 ;  /* 0x0000000000017941 */ /* 0x000fea0003800000 */
.L_x_68:
[----:B------:R-:W-:Y:S01]  /*2c00*/  @!P3 IMAD R39, R39, R90, R3 ;  /* 0x0000005a2727b224 */ /* 0x000fe200078e0203 */
[----:B------:R-:W-:Y:S04]  /*2c10*/  BSSY B1, `(.L_x_70) ;  /* 0x0000006000017945 */ /* 0x000fe80003800000 */
[----:B------:R0:W-:Y:S01]  /*2c20*/  @!P3 STG.E.U8 desc[UR36][R6.64+0x19], R39 ;  /* 0x000019270600b986 */ /* 0x0001e2000c101124 */
[----:B------:R-:W-:Y:S05]  /*2c30*/  @P5 BRA `(.L_x_71) ;  /* 0x00000000000c5947 */ /* 0x000fea0003800000 */
[----:B------:R-:W5:Y:S02]  /*2c40*/  LDG.E.U8 R101, desc[UR36][R8.64+0x20] ;  /* 0x0000202408657981 */ /* 0x000f64000c1e1100 */
[----:B-----5:R-:W-:-:S05]  /*2c50*/  PRMT R0, R101, 0x8880, RZ ;  /* 0x0000888065007816 */ /* 0x020fca00000000ff */
[----:B------:R-:W-:-:S07]  /*2c60*/  IMAD R3, R0, R91, RZ ;  /* 0x0000005b00037224 */ /* 0x000fce00078e02ff */
.L_x_71:
[----:B------:R-:W-:Y:S05]  /*2c70*/  BSYNC B1 ;  /* 0x0000000000017941 */ /* 0x000fea0003800000 */
.L_x_70:
[----:B---3--:R-:W-:Y:S01]  /*2c80*/  @!P5 IMAD R13, R40, R90, R3 ;  /* 0x0000005a280dd224 */ /* 0x008fe200078e0203 */
[----:B------:R-:W-:Y:S04]  /*2c90*/  BSSY B1, `(.L_x_72) ;  /* 0x0000006000017945 */ /* 0x000fe80003800000 */
[----:B------:R3:W-:Y:S01]  /*2ca0*/  @!P5 STG.E.U8 desc[UR36][R4.64+0x20], R13 ;  /* 0x0000200d0400d986 */ /* 0x0007e2000c101124 */
[----:B------:R-:W-:Y:S05]  /*2cb0*/  @P2 BRA `(.L_x_73) ;  /* 0x00000000000c2947 */ /* 0x000fea0003800000 */
[----:B------:R-:W5:Y:S02]  /*2cc0*/  LDG.E.U8 R101, desc[UR36][R8.64+0x21] ;  /* 0x0000212408657981 */ /* 0x000f64000c1e1100 */
[----:B-----5:R-:W-:-:S05]  /*2cd0*/  PRMT R0, R101, 0x8880, RZ ;  /* 0x0000888065007816 */ /* 0x020fca00000000ff */
[----:B------:R-:W-:-:S07]  /*2ce0*/  IMAD R3, R0, R91, RZ ;  /* 0x0000005b00037224 */ /* 0x000fce00078e02ff */
.L_x_73:
[----:B------:R-:W-:Y:S05]  /*2cf0*/  BSYNC B1 ;  /* 0x0000000000017941 */ /* 0x000fea0003800000 */
.L_x_72:
        /* <DEDUP_REMOVED lines=11> */
.L_x_75:
[----:B------:R-:W-:Y:S05]  /*2db0*/  BSYNC B1 ;  /* 0x0000000000017941 */ /* 0x000fea0003800000 */
.L_x_74:
[----:B---3--:R-:W-:Y:S01]  /*2dc0*/  @!P4 IMAD R13, R42, R90, R3 ;  /* 0x0000005a2a0dc224 */ /* 0x008fe200078e0203 */
[----:B------:R-:W-:Y:S04]  /*2dd0*/  BSSY B1, `(.L_x_76) ;  /* 0x0000006000017945 */ /* 0x000fe80003800000 */
[----:B------:R3:W-:Y:S01]  /*2de0*/  @!P4 STG.E.U8 desc[UR36][R6.64+0x20], R13 ;  /* 0x0000200d0600c986 */ /* 0x0007e2000c101124 */
[----:B------:R-:W-:Y:S05]  /*2df0*/  @P3 BRA `(.L_x_77) ;  /* 0x00000000000c3947 */ /* 0x000fea0003800000 */
[----:B------:R-:W5:Y:S02]  /*2e00*/  LDG.E.U8 R101, desc[UR36][R10.64+0x21] ;  /* 0x000021240a657981 */ /* 0x000f64000c1e1100 */
[----:B-----5:R-:W-:-:S05]  /*2e10*/  PRMT R0, R101, 0x8880, RZ ;  /* 0x0000888065007816 */ /* 0x020fca00000000ff */
[----:B------:R-:W-:-:S07]  /*2e20*/  IMAD R3, R0, R91, RZ ;  /* 0x0000005b00037224 */ /* 0x000fce00078e02ff */
.L_x_77:
[----:B------:R-:W-:Y:S05]  /*2e30*/  BSYNC B1 ;  /* 0x0000000000017941 */ /* 0x000fea0003800000 */
.L_x_76:
[----:B------:R-:W-:Y:S01]  /*2e40*/  @!P3 IMAD R43, R43, R90, R3 ;  /* 0x0000005a2b2bb224 */ /* 0x000fe200078e0203 */
[----:B------:R-:W-:Y:S04]  /*2e50*/  BSSY B1, `(.L_x_78) ;  /* 0x0000006000017945 */ /* 0x000fe80003800000 */
[----:B------:R0:W-:Y:S01]  /*2e60*/  @!P3 STG.E.U8 desc[UR36][R6.64+0x21], R43 ;  /* 0x0000212b0600b986 */ /* 0x0001e2000c101124 */
[----:B------:R-:W-:Y:S05]  /*2e70*/  @P5 BRA `(.L_x_79) ;  /* 0x00000000000c5947 */ /* 0x000fea0003800000 */
[----:B------:R-:W5:Y:S02]  /*2e80*/  LDG.E.U8 R101, desc[UR36][R8.64+0x28] ;  /* 0x0000282408657981 */ /* 0x000f64000c1e1100 */
[----:B-----5:R-:W-:-:S05]  /*2e90*/  PRMT R0, R101, 0x8880, RZ ;  /* 0x0000888065007816 */ /* 0x020fca00000000ff */
[----:B------:R-:W-:-:S07]  /*2ea0*/  IMAD R3, R0, R91, RZ ;  /* 0x0000005b00037224 */ /* 0x000fce00078e02ff */
.L_x_79:
[----:B------:R-:W-:Y:S05]  /*2eb0*/  BSYNC B1 ;  /* 0x0000000000017941 */ /* 0x000fea0003800000 */
.L_x_78:
[----:B---3--:R-:W-:Y:S01]  /*2ec0*/  @!P5 IMAD R13, R44, R90, R3 ;  /* 0x0000005a2c0dd224 */ /* 0x008fe200078e0203 */
[----:B------:R-:W-:Y:S04]  /*2ed0*/  BSSY B1, `(.L_x_80) ;  /* 0x0000006000017945 */ /* 0x000fe80003800000 */
[----:B------:R3:W-:Y:S01]  /*2ee0*/  @!P5 STG.E.U8 desc[UR36][R4.64+0x28], R13 ;  /* 0x0000280d0400d986 */ /* 0x0007e2000c101124 */
[----:B------:R-:W-:Y:S05]  /*2ef0*/  @P2 BRA `(.L_x_81) ;  /* 0x00000000000c2947 */ /* 0x000fea0003800000 */
[----:B------:R-:W5:Y:S02]  /*2f00*/  LDG.E.U8 R101, desc[UR36][R8.64+0x29] ;  /* 0x0000292408657981 */ /* 0x000f64000c1e1100 */
[----:B-----5:R-:W-:-:S05]  /*2f10*/  PRMT R0, R101, 0x8880, RZ ;  /* 0x0000888065007816 */ /* 0x020fca00000000ff */
[----:B------:R-:W-:-:S07]  /*2f20*/  IMAD R3, R0, R91, RZ ;  /* 0x0000005b00037224 */ /* 0x000fce00078e02ff */
.L_x_81:
[----:B------:R-:W-:Y:S05]  /*2f30*/  BSYNC B1 ;  /* 0x0000000000017941 */ /* 0x000fea0003800000 */
.L_x_80:
        /* <DEDUP_REMOVED lines=11> */
.L_x_83:
[----:B------:R-:W-:Y:S05]  /*2ff0*/  BSYNC B1 ;  /* 0x0000000000017941 */ /* 0x000fea0003800000 */
.L_x_82:
[----:B---3--:R-:W-:Y:S01]  /*3000*/  @!P4 IMAD R13, R46, R90, R3 ;  /* 0x0000005a2e0dc224 */ /* 0x008fe200078e0203 */
[----:B------:R-:W-:Y:S04]  /*3010*/  BSSY B1, `(.L_x_84) ;  /* 0x0000006000017945 */ /* 0x000fe80003800000 */
[----:B------:R3:W-:Y:S01]  /*3020*/  @!P4 STG.E.U8 desc[UR36][R6.64+0x28], R13 ;  /* 0x0000280d0600c986 */ /* 0x0007e2000c101124 */
[----:B------:R-:W-:Y:S05]  /*3030*/  @P3 BRA `(.L_x_85) ;  /* 0x00000000000c3947 */ /* 0x000fea0003800000 */
[----:B------:R-:W5:Y:S02]  /*3040*/  LDG.E.U8 R101, desc[UR36][R10.64+0x29] ;  /* 0x000029240a657981 */ /* 0x000f64000c1e1100 */
[----:B-----5:R-:W-:-:S05]  /*3050*/  PRMT R0, R101, 0x8880, RZ ;  /* 0x0000888065007816 */ /* 0x020fca00000000ff */
[----:B------:R-:W-:-:S07]  /*3060*/  IMAD R3, R0, R91, RZ ;  /* 0x0000005b00037224 */ /* 0x000fce00078e02ff */
.L_x_85:
[----:B------:R-:W-:Y:S05]  /*3070*/  BSYNC B1 ;  /* 0x0000000000017941 */ /* 0x000fea0003800000 */
.L_x_84:
[----:B------:R-:W-:Y:S01]  /*3080*/  @!P3 IMAD R47, R47, R90, R3 ;  /* 0x0000005a2f2fb224 */ /* 0x000fe200078e0203 */
[----:B------:R-:W-:Y:S04]  /*3090*/  BSSY B1, `(.L_x_86) ;  /* 0x0000006000017945 */ /* 0x000fe80003800000 */
[----:B------:R0:W-:Y:S01]  /*30a0*/  @!P3 STG.E.U8 desc[UR36][R6.64+0x29], R47 ;  /* 0x0000292f0600b986 */ /* 0x0001e2000c101124 */
[----:B------:R-:W-:Y:S05]  /*30b0*/  @P5 BRA `(.L_x_87) ;  /* 0x00000000000c5947 */ /* 0x000fea0003800000 */
[----:B------:R-:W5:Y:S02]  /*30c0*/  LDG.E.U8 R101, desc[UR36][R8.64+0x30] ;  /* 0x0000302408657981 */ /* 0x000f64000c1e1100 */
[----:B-----5:R-:W-:-:S05]  /*30d0*/  PRMT R0, R101, 0x8880, RZ ;  /* 0x0000888065007816 */ /* 0x020fca00000000ff */
[----:B------:R-:W-:-:S07]  /*30e0*/  IMAD R3, R0, R91, RZ ;  /* 0x0000005b00037224 */ /* 0x000fce00078e02ff */
.L_x_87:
[----:B------:R-:W-:Y:S05]  /*30f0*/  BSYNC B1 ;  /* 0x0000000000017941 */ /* 0x000fea0003800000 */
.L_x_86:
[----:B---3--:R-:W-:Y:S01]  /*3100*/  @!P5 IMAD R13, R48, R90, R3 ;  /* 0x0000005a300dd224 */ /* 0x008fe200078e0203 */
[----:B------:R-:W-:Y:S04]  /*3110*/  BSSY B1, `(.L_x_88) ;  /* 0x0000006000017945 */ /* 0x000fe80003800000 */
[----:B------:R3:W-:Y:S01]  /*3120*/  @!P5 STG.E.U8 desc[UR36][R4.64+0x30], R13 ;  /* 0x0000300d0400d986 */ /* 0x0007e2000c101124 */
[----:B------:R-:W-:Y:S05]  /*3130*/  @P2 BRA `(.L_x_89) ;  /* 0x00000000000c2947 */ /* 0x000fea0003800000 */
[----:B------:R-:W5:Y:S02]  /*3140*/  LDG.E.U8 R101, desc[UR36][R8.64+0x31] ;  /* 0x0000312408657981 */ /* 0x000f64000c1e1100 */
[----:B-----5:R-:W-:-:S05]  /*3150*/  PRMT R0, R101, 0x8880, RZ ;  /* 0x0000888065007816 */ /* 0x020fca00000000ff */
[----:B------:R-:W-:-:S07]  /*3160*/  IMAD R3, R0, R91, RZ ;  /* 0x0000005b00037224 */ /* 0x000fce00078e02ff */
.L_x_89:
[----:B------:R-:W-:Y:S05]  /*3170*/  BSYNC B1 ;  /* 0x0000000000017941 */ /* 0x000fea0003800000 */
.L_x_88:
        /* <DEDUP_REMOVED lines=11> */
.L_x_91:
[----:B------:R-:W-:Y:S05]  /*3230*/  BSYNC B1 ;  /* 0x0000000000017941 */ /* 0x000fea0003800000 */
.L_x_90:
[----:B---3--:R-:W-:Y:S01]  /*3240*/  @!P4 IMAD R13, R50, R90, R3 ;  /* 0x0000005a320dc224 */ /* 0x008fe200078e0203 */
[----:B------:R-:W-:Y:S04]  /*3250*/  BSSY B1, `(.L_x_92) ;  /* 0x0000006000017945 */ /* 0x000fe80003800000 */
[----:B------:R3:W-:Y:S01]  /*3260*/  @!P4 STG.E.U8 desc[UR36][R6.64+0x30], R13 ;  /* 0x0000300d0600c986 */ /* 0x0007e2000c101124 */
[----:B------:R-:W-:Y:S05]  /*3270*/  @P3 BRA `(.L_x_93) ;  /* 0x00000000000c3947 */ /* 0x000fea0003800000 */
[----:B------:R-:W5:Y:S02]  /*3280*/  LDG.E.U8 R101, desc[UR36][R10.64+0x31] ;  /* 0x000031240a657981 */ /* 0x000f64000c1e1100 */
[----:B-----5:R-:W-:-:S05]  /*3290*/  PRMT R0, R101, 0x8880, RZ ;  /* 0x0000888065007816 */ /* 0x020fca00000000ff */
[----:B------:R-:W-:-:S07]  /*32a0*/  IMAD R3, R0, R91, RZ ;  /* 0x0000005b00037224 */ /* 0x000fce00078e02ff */
.L_x_93:
[----:B------:R-:W-:Y:S05]  /*32b0*/  BSYNC B1 ;  /* 0x0000000000017941 */ /* 0x000fea0003800000 */
.L_x_92:
[----:B------:R-:W-:Y:S01]  /*32c0*/  @!P3 IMAD R51, R51, R90, R3 ;  /* 0x0000005a3333b224 */ /* 0x000fe200078e0203 */
[----:B------:R-:W-:Y:S04]  /*32d0*/  BSSY B1, `(.L_x_94) ;  /* 0x0000006000017945 */ /* 0x000fe80003800000 */
[----:B------:R0:W-:Y:S01]  /*32e0*/  @!P3 STG.E.U8 desc[UR36][R6.64+0x31], R51 ;  /* 0x000031330600b986 */ /* 0x0001e2000c101124 */
[----:B------:R-:W-:Y:S05]  /*32f0*/  @P5 BRA `(.L_x_95) ;  /* 0x00000000000c5947 */ /* 0x000fea0003800000 */
[----:B------:R-:W5:Y:S02]  /*3300*/  LDG.E.U8 R101, desc[UR36][R8.64+0x38] ;  /* 0x0000382408657981 */ /* 0x000f64000c1e1100 */
[----:B-----5:R-:W-:-:S05]  /*3310*/  PRMT R0, R101, 0x8880, RZ ;  /* 0x0000888065007816 */ /* 0x020fca00000000ff */
[----:B------:R-:W-:-:S07]  /*3320*/  IMAD R3, R0, R91, RZ ;  /* 0x0000005b00037224 */ /* 0x000fce00078e02ff */
.L_x_95:
[----:B------:R-:W-:Y:S05]  /*3330*/  BSYNC B1 ;  /* 0x0000000000017941 */ /* 0x000fea0003800000 */
.L_x_94:
[----:B---3--:R-:W-:Y:S01]  /*3340*/  @!P5 IMAD R13, R52, R90, R3 ;  /* 0x0000005a340dd224 */ /* 0x008fe200078e0203 */
[----:B------:R-:W-:Y:S04]  /*3350*/  BSSY B1, `(.L_x_96) ;  /* 0x0000006000017945 */ /* 0x000fe80003800000 */
[----:B------:R3:W-:Y:S01]  /*3360*/  @!P5 STG.E.U8 desc[UR36][R4.64+0x38], R13 ;  /* 0x0000380d0400d986 */ /* 0x0007e2000c101124 */
[----:B------:R-:W-:Y:S05]  /*3370*/  @P2 BRA `(.L_x_97) ;  /* 0x00000000000c2947 */ /* 0x000fea0003800000 */
[----:B------:R-:W5:Y:S02]  /*3380*/  LDG.E.U8 R101, desc[UR36][R8.64+0x39] ;  /* 0x0000392408657981 */ /* 0x000f64000c1e1100 */
[----:B-----5:R-:W-:-:S05]  /*3390*/  PRMT R0, R101, 0x8880, RZ ;  /* 0x0000888065007816 */ /* 0x020fca00000000ff */
[----:B------:R-:W-:-:S07]  /*33a0*/  IMAD R3, R0, R91, RZ ;  /* 0x0000005b00037224 */ /* 0x000fce00078e02ff */
.L_x_97:
[----:B------:R-:W-:Y:S05]  /*33b0*/  BSYNC B1 ;  /* 0x0000000000017941 */ /* 0x000fea0003800000 */
.L_x_96:
        /* <DEDUP_REMOVED lines=11> */
.L_x_99:
[----:B------:R-:W-:Y:S05]  /*3470*/  BSYNC B1 ;  /* 0x0000000000017941 */ /* 0x000fea0003800000 */
.L_x_98:
[----:B---3--:R-:W-:Y:S01]  /*3480*/  @!P4 IMAD R13, R54, R90, R3 ;  /* 0x0000005a360dc224 */ /* 0x008fe200078e0203 */
[----:B------:R-:W-:Y:S04]  /*3490*/  BSSY B1, `(.L_x_100) ;  /* 0x0000006000017945 */ /* 0x000fe80003800000 */
[----:B------:R3:W-:Y:S01]  /*34a0*/  @!P4 STG.E.U8 desc[UR36][R6.64+0x38], R13 ;  /* 0x0000380d0600c986 */ /* 0x0007e2000c101124 */
[----:B------:R-:W-:Y:S05]  /*34b0*/  @P3 BRA `(.L_x_101) ;  /* 0x00000000000c3947 */ /* 0x000fea0003800000 */
[----:B------:R-:W5:Y:S02]  /*34c0*/  LDG.E.U8 R101, desc[UR36][R10.64+0x39] ;  /* 0x000039240a657981 */ /* 0x000f64000c1e1100 */
[----:B-----5:R-:W-:-:S05]  /*34d0*/  PRMT R0, R101, 0x8880, RZ ;  /* 0x0000888065007816 */ /* 0x020fca00000000ff */
[----:B------:R-:W-:-:S07]  /*34e0*/  IMAD R3, R0, R91, RZ ;  /* 0x0000005b00037224 */ /* 0x000fce00078e02ff */
.L_x_101:
[----:B------:R-:W-:Y:S05]  /*34f0*/  BSYNC B1 ;  /* 0x0000000000017941 */ /* 0x000fea0003800000 */
.L_x_100:
[----:B------:R-:W-:Y:S01]  /*3500*/  @!P3 IMAD R55, R55, R90, R3 ;  /* 0x0000005a3737b224 */ /* 0x000fe200078e0203 */
[----:B------:R-:W-:Y:S04]  /*3510*/  BSSY B1, `(.L_x_102) ;  /* 0x0000006000017945 */ /* 0x000fe80003800000 */
[----:B------:R0:W-:Y:S01]  /*3520*/  @!P3 STG.E.U8 desc[UR36][R6.64+0x39], R55 ;  /* 0x000039370600b986 */ /* 0x0001e2000c101124 */
[----:B------:R-:W-:Y:S05]  /*3530*/  @P5 BRA `(.L_x_103) ;  /* 0x00000000000c5947 */ /* 0x000fea0003800000 */
[----:B------:R-:W5:Y:S02]  /*3540*/  LDG.E.U8 R101, desc[UR36][R8.64+0x40] ;  /* 0x0000402408657981 */ /* 0x000f64000c1e1100 */
[----:B-----5:R-:W-:-:S05]  /*3550*/  PRMT R0, R101, 0x8880, RZ ;  /* 0x0000888065007816 */ /* 0x020fca00000000ff */
[----:B------:R-:W-:-:S07]  /*3560*/  IMAD R3, R0, R91, RZ ;  /* 0x0000005b00037224 */ /* 0x000fce00078e02ff */
.L_x_103:
[----:B------:R-:W-:Y:S05]  /*3570*/  BSYNC B1 ;  /* 0x0000000000017941 */ /* 0x000fea0003800000 */
.L_x_102:
[----:B---3--:R-:W-:Y:S01]  /*3580*/  @!P5 IMAD R13, R56, R90, R3 ;  /* 0x0000005a380dd224 */ /* 0x008fe200078e0203 */
[----:B------:R-:W-:Y:S04]  /*3590*/  BSSY B1, `(.L_x_104) ;  /* 0x0000006000017945 */ /* 0x000fe80003800000 */
[----:B------:R3:W-:Y:S01]  /*35a0*/  @!P5 STG.E.U8 desc[UR36][R4.64+0x40], R13 ;  /* 0x0000400d0400d986 */ /* 0x0007e2000c101124 */
[----:B------:R-:W-:Y:S05]  /*35b0*/  @P2 BRA `(.L_x_105) ;  /* 0x00000000000c2947 */ /* 0x000fea0003800000 */
[----:B------:R-:W5:Y:S02]  /*35c0*/  LDG.E.U8 R101, desc[UR36][R8.64+0x41] ;  /* 0x0000412408657981 */ /* 0x000f64000c1e1100 */
[----:B-----5:R-:W-:-:S05]  /*35d0*/  PRMT R0, R101, 0x8880, RZ ;  /* 0x0000888065007816 */ /* 0x020fca00000000ff */
[----:B------:R-:W-:-:S07]  /*35e0*/  IMAD R3, R0, R91, RZ ;  /* 0x0000005b00037224 */ /* 0x000fce00078e02ff */
.L_x_105:
[----:B------:R-:W-:Y:S05]  /*35f0*/  BSYNC B1 ;  /* 0x0000000000017941 */ /* 0x000fea0003800000 */
.L_x_104:
        /* <DEDUP_REMOVED lines=11> */
.L_x_107:
[----:B------:R-:W-:Y:S05]  /*36b0*/  BSYNC B1 ;  /* 0x0000000000017941 */ /* 0x000fea0003800000 */
.L_x_106:
[----:B---3--:R-:W-:Y:S01]  /*36c0*/  @!P4 IMAD R13, R58, R90, R3 ;  /* 0x0000005a3a0dc224 */ /* 0x008fe200078e0203 */
[----:B------:R-:W-:Y:S04]  /*36d0*/  BSSY B1, `(.L_x_108) ;  /* 0x0000006000017945 */ /* 0x000fe80003800000 */
[----:B------:R3:W-:Y:S01]  /*36e0*/  @!P4 STG.E.U8 desc[UR36][R6.64+0x40], R13 ;  /* 0x0000400d0600c986 */ /* 0x0007e2000c101124 */
[----:B------:R-:W-:Y:S05]  /*36f0*/  @P3 BRA `(.L_x_109) ;  /* 0x00000000000c3947 */ /* 0x000fea0003800000 */
[----:B------:R-:W5:Y:S02]  /*3700*/  LDG.E.U8 R101, desc[UR36][R10.64+0x41] ;  /* 0x000041240a657981 */ /* 0x000f64000c1e1100 */
[----:B-----5:R-:W-:-:S05]  /*3710*/  PRMT R0, R101, 0x8880, RZ ;  /* 0x0000888065007816 */ /* 0x020fca00000000ff */
[----:B------:R-:W-:-:S07]  /*3720*/  IMAD R3, R0, R91, RZ ;  /* 0x0000005b00037224 */ /* 0x000fce00078e02ff */
.L_x_109:
[----:B------:R-:W-:Y:S05]  /*3730*/  BSYNC B1 ;  /* 0x0000000000017941 */ /* 0x000fea0003800000 */
.L_x_108:
[----:B------:R-:W-:Y:S01]  /*3740*/  @!P3 IMAD R59, R59, R90, R3 ;  /* 0x0000005a3b3bb224 */ /* 0x000fe200078e0203 */
[----:B------:R-:W-:Y:S04]  /*3750*/  BSSY B1, `(.L_x_110) ;  /* 0x0000006000017945 */ /* 0x000fe80003800000 */
[----:B------:R0:W-:Y:S01]  /*3760*/  @!P3 STG.E.U8 desc[UR36][R6.64+0x41], R59 ;  /* 0x0000413b0600b986 */ /* 0x0001e2000c101124 */
[----:B------:R-:W-:Y:S05]  /*3770*/  @P5 BRA `(.L_x_111) ;  /* 0x00000000000c5947 */ /* 0x000fea0003800000 */
[----:B------:R-:W5:Y:S02]  /*3780*/  LDG.E.U8 R101, desc[UR36][R8.64+0x48] ;  /* 0x0000482408657981 */ /* 0x000f64000c1e1100 */
[----:B-----5:R-:W-:-:S05]  /*3790*/  PRMT R0, R101, 0x8880, RZ ;  /* 0x0000888065007816 */ /* 0x020fca00000000ff */
[----:B------:R-:W-:-:S07]  /*37a0*/  IMAD R3, R0, R91, RZ ;  /* 0x0000005b00037224 */ /* 0x000fce00078e02ff */
.L_x_111:
[----:B------:R-:W-:Y:S05]  /*37b0*/  BSYNC B1 ;  /* 0x0000000000017941 */ /* 0x000fea0003800000 */
.L_x_110:
[----:B---3--:R-:W-:Y:S01]  /*37c0*/  @!P5 IMAD R13, R60, R90, R3 ;  /* 0x0000005a3c0dd224 */ /* 0x008fe200078e0203 */
[----:B------:R-:W-:Y:S04]  /*37d0*/  BSSY B1, `(.L_x_112) ;  /* 0x0000006000017945 */ /* 0x000fe80003800000 */
[----:B------:R3:W-:Y:S01]  /*37e0*/  @!P5 STG.E.U8 desc[UR36][R4.64+0x48], R13 ;  /* 0x0000480d0400d986 */ /* 0x0007e2000c101124 */
[----:B------:R-:W-:Y:S05]  /*37f0*/  @P2 BRA `(.L_x_113) ;  /* 0x00000000000c2947 */ /* 0x000fea0003800000 */
[----:B------:R-:W5:Y:S02]  /*3800*/  LDG.E.U8 R101, desc[UR36][R8.64+0x49] ;  /* 0x0000492408657981 */ /* 0x000f64000c1e1100 */
[----:B-----5:R-:W-:-:S05]  /*3810*/  PRMT R0, R101, 0x8880, RZ ;  /* 0x0000888065007816 */ /* 0x020fca00000000ff */
[----:B------:R-:W-:-:S07]  /*3820*/  IMAD R3, R0, R91, RZ ;  /* 0x0000005b00037224 */ /* 0x000fce00078e02ff */
.L_x_113:
[----:B------:R-:W-:Y:S05]  /*3830*/  BSYNC B1 ;  /* 0x0000000000017941 */ /* 0x000fea0003800000 */
.L_x_112:
        /* <DEDUP_REMOVED lines=11> */
.L_x_115:
[----:B------:R-:W-:Y:S05]  /*38f0*/  BSYNC B1 ;  /* 0x0000000000017941 */ /* 0x000fea0003800000 */
.L_x_114:
[----:B---3--:R-:W-:Y:S01]  /*3900*/  @!P4 IMAD R13, R62, R90, R3 ;  /* 0x0000005a3e0dc224 */ /* 0x008fe200078e0203 */
[----:B------:R-:W-:Y:S04]  /*3910*/  BSSY B1, `(.L_x_116) ;  /* 0x0000006000017945 */ /* 0x000fe80003800000 */
[----:B------:R3:W-:Y:S01]  /*3920*/  @!P4 STG.E.U8 desc[UR36][R6.64+0x48], R13 ;  /* 0x0000480d0600c986 */ /* 0x0007e2000c101124 */
[----:B------:R-:W-:Y:S05]  /*3930*/  @P3 BRA `(.L_x_117) ;  /* 0x00000000000c3947 */ /* 0x000fea0003800000 */
[----:B------:R-:W5:Y:S02]  /*3940*/  LDG.E.U8 R101, desc[UR36][R10.64+0x49] ;  /* 0x000049240a657981 */ /* 0x000f64000c1e1100 */
[----:B-----5:R-:W-:-:S05]  /*3950*/  PRMT R0, R101, 0x8880, RZ ;  /* 0x0000888065007816 */ /* 0x020fca00000000ff */
[----:B------:R-:W-:-:S07]  /*3960*/  IMAD R3, R0, R91, RZ ;  /* 0x0000005b00037224 */ /* 0x000fce00078e02ff */
.L_x_117:
[----:B------:R-:W-:Y:S05]  /*3970*/  BSYNC B1 ;  /* 0x0000000000017941 */ /* 0x000fea0003800000 */
.L_x_116:
[----:B------:R-:W-:Y:S01]  /*3980*/  @!P3 IMAD R63, R63, R90, R3 ;  /* 0x0000005a3f3fb224 */ /* 0x000fe200078e0203 */
[----:B------:R-:W-:Y:S04]  /*3990*/  BSSY B1, `(.L_x_118) ;  /* 0x0000006000017945 */ /* 0x000fe80003800000 */
[----:B------:R0:W-:Y:S01]  /*39a0*/  @!P3 STG.E.U8 desc[UR36][R6.64+0x49], R63 ;  /* 0x0000493f0600b986 */ /* 0x0001e2000c101124 */
[----:B------:R-:W-:Y:S05]  /*39b0*/  @P5 BRA `(.L_x_119) ;  /* 0x00000000000c5947 */ /* 0x000fea0003800000 */
[----:B------:R-:W5:Y:S02]  /*39c0*/  LDG.E.U8 R101, desc[UR36][R8.64+0x50] ;  /* 0x0000502408657981 */ /* 0x000f64000c1e1100 */
[----:B-----5:R-:W-:-:S05]  /*39d0*/  PRMT R0, R101, 0x8880, RZ ;  /* 0x0000888065007816 */ /* 0x020fca00000000ff */
[----:B------:R-:W-:-:S07]  /*39e0*/  IMAD R3, R0, R91, RZ ;  /* 0x0000005b00037224 */ /* 0x000fce00078e02ff */
.L_x_119:
[----:B------:R-:W-:Y:S05]  /*39f0*/  BSYNC B1 ;  /* 0x0000000000017941 */ /* 0x000fea0003800000 */
.L_x_118:
[----:B---3--:R-:W-:Y:S01]  /*3a00*/  @!P5 IMAD R13, R64, R90, R3 ;  /* 0x0000005a400dd224 */ /* 0x008fe200078e0203 */
[----:B------:R-:W-:Y:S04]  /*3a10*/  BSSY B1, `(.L_x_120) ;  /* 0x0000006000017945 */ /* 0x000fe80003800000 */
[----:B------:R3:W-:Y:S01]  /*3a20*/  @!P5 STG.E.U8 desc[UR36][R4.64+0x50], R13 ;  /* 0x0000500d0400d986 */ /* 0x0007e2000c101124 */
[----:B------:R-:W-:Y:S05]  /*3a30*/  @P2 BRA `(.L_x_121) ;  /* 0x00000000000c2947 */ /* 0x000fea0003800000 */
[----:B------:R-:W5:Y:S02]  /*3a40*/  LDG.E.U8 R101, desc[UR36][R8.64+0x51] ;  /* 0x0000512408657981 */ /* 0x000f64000c1e1100 */
[----:B-----5:R-:W-:-:S05]  /*3a50*/  PRMT R0, R101, 0x8880, RZ ;  /* 0x0000888065007816 */ /* 0x020fca00000000ff */
[----:B------:R-:W-:-:S07]  /*3a60*/  IMAD R3, R0, R91, RZ ;  /* 0x0000005b00037224 */ /* 0x000fce00078e02ff */
.L_x_121:
[----:B------:R-:W-:Y:S05]  /*3a70*/  BSYNC B1 ;  /* 0x0000000000017941 */ /* 0x000fea0003800000 */
.L_x_120:
        /* <DEDUP_REMOVED lines=11> */
.L_x_123:
[----:B------:R-:W-:Y:S05]  /*3b30*/  BSYNC B1 ;  /* 0x0000000000017941 */ /* 0x000fea0003800000 */
.L_x_122:
[----:B---3--:R-:W-:Y:S01]  /*3b40*/  @!P4 IMAD R13, R66, R90, R3 ;  /* 0x0000005a420dc224 */ /* 0x008fe200078e0203 */
[----:B------:R-:W-:Y:S04]  /*3b50*/  BSSY B1, `(.L_x_124) ;  /* 0x0000006000017945 */ /* 0x000fe80003800000 */
[----:B------:R3:W-:Y:S01]  /*3b60*/  @!P4 STG.E.U8 desc[UR36][R6.64+0x50], R13 ;  /* 0x0000500d0600c986 */ /* 0x0007e2000c101124 */
[----:B------:R-:W-:Y:S05]  /*3b70*/  @P3 BRA `(.L_x_125) ;  /* 0x00000000000c3947 */ /* 0x000fea0003800000 */
[----:B------:R-:W5:Y:S02]  /*3b80*/  LDG.E.U8 R101, desc[UR36][R10.64+0x51] ;  /* 0x000051240a657981 */ /* 0x000f64000c1e1100 */
[----:B-----5:R-:W-:-:S05]  /*3b90*/  PRMT R0, R101, 0x8880, RZ ;  /* 0x0000888065007816 */ /* 0x020fca00000000ff */
[----:B------:R-:W-:-:S07]  /*3ba0*/  IMAD R3, R0, R91, RZ ;  /* 0x0000005b00037224 */ /* 0x000fce00078e02ff */
.L_x_125:
[----:B------:R-:W-:Y:S05]  /*3bb0*/  BSYNC B1 ;  /* 0x0000000000017941 */ /* 0x000fea0003800000 */
.L_x_124:
[----:B------:R-:W-:Y:S01]  /*3bc0*/  @!P3 IMAD R67, R67, R90, R3 ;  /* 0x0000005a4343b224 */ /* 0x000fe200078e0203 */
[----:B------:R-:W-:Y:S04]  /*3bd0*/  BSSY B1, `(.L_x_126) ;  /* 0x0000006000017945 */ /* 0x000fe80003800000 */
[----:B------:R0:W-:Y:S01]  /*3be0*/  @!P3 STG.E.U8 desc[UR36][R6.64+0x51], R67 ;  /* 0x000051430600b986 */ /* 0x0001e2000c101124 */
[----:B------:R-:W-:Y:S05]  /*3bf0*/  @P5 BRA `(.L_x_127) ;  /* 0x00000000000c5947 */ /* 0x000fea0003800000 */
[----:B------:R-:W5:Y:S02]  /*3c00*/  LDG.E.U8 R101, desc[UR36][R8.64+0x58] ;  /* 0x0000582408657981 */ /* 0x000f64000c1e1100 */
[----:B-----5:R-:W-:-:S05]  /*3c10*/  PRMT R0, R101, 0x8880, RZ ;  /* 0x0000888065007816 */ /* 0x020fca00000000ff */
[----:B------:R-:W-:-:S07]  /*3c20*/  IMAD R3, R0, R91, RZ ;  /* 0x0000005b00037224 */ /* 0x000fce00078e02ff */
.L_x_127:
[----:B------:R-:W-:Y:S05]  /*3c30*/  BSYNC B1 ;  /* 0x0000000000017941 */ /* 0x000fea0003800000 */
.L_x_126:
[----:B---3--:R-:W-:Y:S01]  /*3c40*/  @!P5 IMAD R13, R68, R90, R3 ;  /* 0x0000005a440dd224 */ /* 0x008fe200078e0203 */
[----:B------:R-:W-:Y:S04]  /*3c50*/  BSSY B1, `(.L_x_128) ;  /* 0x0000006000017945 */ /* 0x000fe80003800000 */
[----:B------:R3:W-:Y:S01]  /*3c60*/  @!P5 STG.E.U8 desc[UR36][R4.64+0x58], R13 ;  /* 0x0000580d0400d986 */ /* 0x0007e2000c101124 */
[----:B------:R-:W-:Y:S05]  /*3c70*/  @P2 BRA `(.L_x_129) ;  /* 0x00000000000c2947 */ /* 0x000fea0003800000 */
[----:B------:R-:W5:Y:S02]  /*3c80*/  LDG.E.U8 R101, desc[UR36][R8.64+0x59] ;  /* 0x0000592408657981 */ /* 0x000f64000c1e1100 */
[----:B-----5:R-:W-:-:S05]  /*3c90*/  PRMT R0, R101, 0x8880, RZ ;  /* 0x0000888065007816 */ /* 0x020fca00000000ff */
[----:B------:R-:W-:-:S07]  /*3ca0*/  IMAD R3, R0, R91, RZ ;  /* 0x0000005b00037224 */ /* 0x000fce00078e02ff */
.L_x_129:
[----:B------:R-:W-:Y:S05]  /*3cb0*/  BSYNC B1 ;  /* 0x0000000000017941 */ /* 0x000fea0003800000 */
.L_x_128:
        /* <DEDUP_REMOVED lines=11> */
.L_x_131:
[----:B------:R-:W-:Y:S05]  /*3d70*/  BSYNC B1 ;  /* 0x0000000000017941 */ /* 0x000fea0003800000 */
.L_x_130:
[----:B---3--:R-:W-:Y:S01]  /*3d80*/  @!P4 IMAD R13, R70, R90, R3 ;  /* 0x0000005a460dc224 */ /* 0x008fe200078e0203 */
[----:B------:R-:W-:Y:S04]  /*3d90*/  BSSY B1, `(.L_x_132) ;  /* 0x0000006000017945 */ /* 0x000fe80003800000 */
[----:B------:R3:W-:Y:S01]  /*3da0*/  @!P4 STG.E.U8 desc[UR36][R6.64+0x58], R13 ;  /* 0x0000580d0600c986 */ /* 0x0007e2000c101124 */
[----:B------:R-:W-:Y:S05]  /*3db0*/  @P3 BRA `(.L_x_133) ;  /* 0x00000000000c3947 */ /* 0x000fea0003800000 */
[----:B------:R-:W5:Y:S02]  /*3dc0*/  LDG.E.U8 R101, desc[UR36][R10.64+0x59] ;  /* 0x000059240a657981 */ /* 0x000f64000c1e1100 */
[----:B-----5:R-:W-:-:S05]  /*3dd0*/  PRMT R0, R101, 0x8880, RZ ;  /* 0x0000888065007816 */ /* 0x020fca00000000ff */
[----:B------:R-:W-:-:S07]  /*3de0*/  IMAD R3, R0, R91, RZ ;  /* 0x0000005b00037224 */ /* 0x000fce00078e02ff */
.L_x_133:
[----:B------:R-:W-:Y:S05]  /*3df0*/  BSYNC B1 ;  /* 0x0000000000017941 */ /* 0x000fea0003800000 */
.L_x_132:
[----:B------:R-:W-:Y:S01]  /*3e00*/  @!P3 IMAD R71, R71, R90, R3 ;  /* 0x0000005a4747b224 */ /* 0x000fe200078e0203 */
[----:B------:R-:W-:Y:S04]  /*3e10*/  BSSY B1, `(.L_x_134) ;  /* 0x0000006000017945 */ /* 0x000fe80003800000 */
[----:B------:R0:W-:Y:S01]  /*3e20*/  @!P3 STG.E.U8 desc[UR36][R6.64+0x59], R71 ;  /* 0x000059470600b986 */ /* 0x0001e2000c101124 */
[----:B------:R-:W-:Y:S05]  /*3e30*/  @P5 BRA `(.L_x_135) ;  /* 0x00000000000c5947 */ /* 0x000fea0003800000 */
[----:B------:R-:W5:Y:S02]  /*3e40*/  LDG.E.U8 R101, desc[UR36][R8.64+0x60] ;  /* 0x0000602408657981 */ /* 0x000f64000c1e1100 */
[----:B-----5:R-:W-:-:S05]  /*3e50*/  PRMT R0, R101, 0x8880, RZ ;  /* 0x0000888065007816 */ /* 0x020fca00000000ff */
[----:B------:R-:W-:-:S07]  /*3e60*/  IMAD R3, R0, R91, RZ ;  /* 0x0000005b00037224 */ /* 0x000fce00078e02ff */
.L_x_135:
[----:B------:R-:W-:Y:S05]  /*3e70*/  BSYNC B1 ;  /* 0x0000000000017941 */ /* 0x000fea0003800000 */
.L_x_134:
[----:B---3--:R-:W-:Y:S01]  /*3e80*/  @!P5 IMAD R13, R72, R90, R3 ;  /* 0x0000005a480dd224 */ /* 0x008fe200078e0203 */
[----:B------:R-:W-:Y:S04]  /*3e90*/  BSSY B1, `(.L_x_136) ;  /* 0x0000006000017945 */ /* 0x000fe80003800000 */
[----:B------:R3:W-:Y:S01]  /*3ea0*/  @!P5 STG.E.U8 desc[UR36][R4.64+0x60], R13 ;  /* 0x0000600d0400d986 */ /* 0x0007e2000c101124 */
[----:B------:R-:W-:Y:S05]  /*3eb0*/  @P2 BRA `(.L_x_137) ;  /* 0x00000000000c2947 */ /* 0x000fea0003800000 */
[----:B------:R-:W5:Y:S02]  /*3ec0*/  LDG.E.U8 R101, desc[UR36][R8.64+0x61] ;  /* 0x0000612408657981 */ /* 0x000f64000c1e1100 */
[----:B-----5:R-:W-:-:S05]  /*3ed0*/  PRMT R0, R101, 0x8880, RZ ;  /* 0x0000888065007816 */ /* 0x020fca00000000ff */
[----:B------:R-:W-:-:S07]  /*3ee0*/  IMAD R3, R0, R91, RZ ;  /* 0x0000005b00037224 */ /* 0x000fce00078e02ff */
.L_x_137:
[----:B------:R-:W-:Y:S05]  /*3ef0*/  BSYNC B1 ;  /* 0x0000000000017941 */ /* 0x000fea0003800000 */
.L_x_136:
        /* <DEDUP_REMOVED lines=11> */
.L_x_139:
[----:B------:R-:W-:Y:S05]  /*3fb0*/  BSYNC B1 ;  /* 0x0000000000017941 */ /* 0x000fea0003800000 */
.L_x_138:
[----:B---3--:R-:W-:Y:S01]  /*3fc0*/  @!P4 IMAD R13, R74, R90, R3 ;  /* 0x0000005a4a0dc224 */ /* 0x008fe200078e0203 */
[----:B------:R-:W-:Y:S04]  /*3fd0*/  BSSY B1, `(.L_x_140) ;  /* 0x0000006000017945 */ /* 0x000fe80003800000 */
[----:B------:R3:W-:Y:S01]  /*3fe0*/  @!P4 STG.E.U8 desc[UR36][R6.64+0x60], R13 ;  /* 0x0000600d0600c986 */ /* 0x0007e2000c101124 */
[----:B------:R-:W-:Y:S05]  /*3ff0*/  @P3 BRA `(.L_x_141) ;  /* 0x00000000000c3947 */ /* 0x000fea0003800000 */
[----:B------:R-:W5:Y:S02]  /*4000*/  LDG.E.U8 R101, desc[UR36][R10.64+0x61] ;  /* 0x000061240a657981 */ /* 0x000f64000c1e1100 */
[----:B-----5:R-:W-:-:S05]  /*4010*/  PRMT R0, R101, 0x8880, RZ ;  /* 0x0000888065007816 */ /* 0x020fca00000000ff */
[----:B------:R-:W-:-:S07]  /*4020*/  IMAD R3, R0, R91, RZ ;  /* 0x0000005b00037224 */ /* 0x000fce00078e02ff */
.L_x_141:
[----:B------:R-:W-:Y:S05]  /*4030*/  BSYNC B1 ;  /* 0x0000000000017941 */ /* 0x000fea0003800000 */
.L_x_140:
[----:B------:R-:W-:Y:S01]  /*4040*/  @!P3 IMAD R75, R75, R90, R3 ;  /* 0x0000005a4b4bb224 */ /* 0x000fe200078e0203 */
[----:B------:R-:W-:Y:S04]  /*4050*/  BSSY B1, `(.L_x_142) ;  /* 0x0000006000017945 */ /* 0x000fe80003800000 */
[----:B------:R0:W-:Y:S01]  /*4060*/  @!P3 STG.E.U8 desc[UR36][R6.64+0x61], R75 ;  /* 0x0000614b0600b986 */ /* 0x0001e2000c101124 */
[----:B------:R-:W-:Y:S05]  /*4070*/  @P5 BRA `(.L_x_143) ;  /* 0x00000000000c5947 */ /* 0x000fea0003800000 */
[----:B------:R-:W5:Y:S02]  /*4080*/  LDG.E.U8 R101, desc[UR36][R8.64+0x68] ;  /* 0x0000682408657981 */ /* 0x000f64000c1e1100 */
[----:B-----5:R-:W-:-:S05]  /*4090*/  PRMT R0, R101, 0x8880, RZ ;  /* 0x0000888065007816 */ /* 0x020fca00000000ff */
[----:B------:R-:W-:-:S07]  /*40a0*/  IMAD R3, R0, R91, RZ ;  /* 0x0000005b00037224 */ /* 0x000fce00078e02ff */
.L_x_143:
[----:B------:R-:W-:Y:S05]  /*40b0*/  BSYNC B1 ;  /* 0x0000000000017941 */ /* 0x000fea0003800000 */
.L_x_142:
[----:B---3--:R-:W-:Y:S01]  /*40c0*/  @!P5 IMAD R13, R76, R90, R3 ;  /* 0x0000005a4c0dd224 */ /* 0x008fe200078e0203 */
[----:B------:R-:W-:Y:S04]  /*40d0*/  BSSY B1, `(.L_x_144) ;  /* 0x0000006000017945 */ /* 0x000fe80003800000 */
[----:B------:R3:W-:Y:S01]  /*40e0*/  @!P5 STG.E.U8 desc[UR36][R4.64+0x68], R13 ;  /* 0x0000680d0400d986 */ /* 0x0007e2000c101124 */
[----:B------:R-:W-:Y:S05]  /*40f0*/  @P2 BRA `(.L_x_145) ;  /* 0x00000000000c2947 */ /* 0x000fea0003800000 */
[----:B------:R-:W5:Y:S02]  /*4100*/  LDG.E.U8 R101, desc[UR36][R8.64+0x69] ;  /* 0x0000692408657981 */ /* 0x000f64000c1e1100 */
[----:B-----5:R-:W-:-:S05]  /*4110*/  PRMT R0, R101, 0x8880, RZ ;  /* 0x0000888065007816 */ /* 0x020fca00000000ff */
[----:B------:R-:W-:-:S07]  /*4120*/  IMAD R3, R0, R91, RZ ;  /* 0x0000005b00037224 */ /* 0x000fce00078e02ff */
.L_x_145:
[----:B------:R-:W-:Y:S05]  /*4130*/  BSYNC B1 ;  /* 0x0000000000017941 */ /* 0x000fea0003800000 */
.L_x_144:
        /* <DEDUP_REMOVED lines=11> */
.L_x_147:
[----:B------:R-:W-:Y:S05]  /*41f0*/  BSYNC B1 ;  /* 0x0000000000017941 */ /* 0x000fea0003800000 */
.L_x_146:
[----:B---3--:R-:W-:Y:S01]  /*4200*/  @!P4 IMAD R13, R78, R90, R3 ;  /* 0x0000005a4e0dc224 */ /* 0x008fe200078e0203 */
[----:B------:R-:W-:Y:S04]  /*4210*/  BSSY B1, `(.L_x_148) ;  /* 0x0000006000017945 */ /* 0x000fe80003800000 */
[----:B------:R3:W-:Y:S01]  /*4220*/  @!P4 STG.E.U8 desc[UR36][R6.64+0x68], R13 ;  /* 0x0000680d0600c986 */ /* 0x0007e2000c101124 */
[----:B------:R-:W-:Y:S05]  /*4230*/  @P3 BRA `(.L_x_149) ;  /* 0x00000000000c3947 */ /* 0x000fea0003800000 */
[----:B------:R-:W5:Y:S02]  /*4240*/  LDG.E.U8 R101, desc[UR36][R10.64+0x69] ;  /* 0x000069240a657981 */ /* 0x000f64000c1e1100 */
[----:B-----5:R-:W-:-:S05]  /*4250*/  PRMT R0, R101, 0x8880, RZ ;  /* 0x0000888065007816 */ /* 0x020fca00000000ff */
[----:B------:R-:W-:-:S07]  /*4260*/  IMAD R3, R0, R91, RZ ;  /* 0x0000005b00037224 */ /* 0x000fce00078e02ff */
.L_x_149:
[----:B------:R-:W-:Y:S05]  /*4270*/  BSYNC B1 ;  /* 0x0000000000017941 */ /* 0x000fea0003800000 */
.L_x_148:
[----:B------:R-:W-:Y:S01]  /*4280*/  @!P3 IMAD R79, R79, R90, R3 ;  /* 0x0000005a4f4fb224 */ /* 0x000fe200078e0203 */
[----:B------:R-:W-:Y:S04]  /*4290*/  BSSY B1, `(.L_x_150) ;  /* 0x0000006000017945 */ /* 0x000fe80003800000 */
[----:B------:R0:W-:Y:S01]  /*42a0*/  @!P3 STG.E.U8 desc[UR36][R6.64+0x69], R79 ;  /* 0x0000694f0600b986 */ /* 0x0001e2000c101124 */
[----:B------:R-:W-:Y:S05]  /*42b0*/  @P5 BRA `(.L_x_151) ;  /* 0x00000000000c5947 */ /* 0x000fea0003800000 */
[----:B------:R-:W5:Y:S02]  /*42c0*/  LDG.E.U8 R101, desc[UR36][R8.64+0x70] ;  /* 0x0000702408657981 */ /* 0x000f64000c1e1100 */
[----:B-----5:R-:W-:-:S05]  /*42d0*/  PRMT R0, R101, 0x8880, RZ ;  /* 0x0000888065007816 */ /* 0x020fca00000000ff */
[----:B------:R-:W-:-:S07]  /*42e0*/  IMAD R3, R0, R91, RZ ;  /* 0x0000005b00037224 */ /* 0x000fce00078e02ff */
.L_x_151:
[----:B------:R-:W-:Y:S05]  /*42f0*/  BSYNC B1 ;  /* 0x0000000000017941 */ /* 0x000fea0003800000 */
.L_x_150:
[----:B---3--:R-:W-:Y:S01]  /*4300*/  @!P5 IMAD R13, R80, R90, R3 ;  /* 0x0000005a500dd224 */ /* 0x008fe200078e0203 */
[----:B------:R-:W-:Y:S04]  /*4310*/  BSSY B1, `(.L_x_152) ;  /* 0x0000006000017945 */ /* 0x000fe80003800000 */
[----:B------:R3:W-:Y:S01]  /*4320*/  @!P5 STG.E.U8 desc[UR36][R4.64+0x70], R13 ;  /* 0x0000700d0400d986 */ /* 0x0007e2000c101124 */
[----:B------:R-:W-:Y:S05]  /*4330*/  @P2 BRA `(.L_x_153) ;  /* 0x00000000000c2947 */ /* 0x000fea0003800000 */
[----:B------:R-:W5:Y:S02]  /*4340*/  LDG.E.U8 R101, desc[UR36][R8.64+0x71] ;  /* 0x0000712408657981 */ /* 0x000f64000c1e1100 */
[----:B-----5:R-:W-:-:S05]  /*4350*/  PRMT R0, R101, 0x8880, RZ ;  /* 0x0000888065007816 */ /* 0x020fca00000000ff */
[----:B------:R-:W-:-:S07]  /*4360*/  IMAD R3, R0, R91, RZ ;  /* 0x0000005b00037224 */ /* 0x000fce00078e02ff */
.L_x_153:
[----:B------:R-:W-:Y:S05]  /*4370*/  BSYNC B1 ;  /* 0x0000000000017941 */ /* 0x000fea0003800000 */
.L_x_152:
[----:B------:R-:W-:Y:S01]  /*4380*/  ISETP.LT.OR P4, PT, R19, 0x71, !P0 ;  /* 0x000000711300780c */ /* 0x000fe20004781670 */
[----:B------:R-:W-:Y:S01]  /*4390*/  @!P2 IMAD R81, R81, R90, R3 ;  /* 0x0000005a5151a224 */ /* 0x000fe200078e0203 */
[----:B------:R-:W-:Y:S01]  /*43a0*/  BSSY B1, `(.L_x_154) ;  /* 0x000000a000017945 */ /* 0x000fe20003800000 */
[C---:B------:R-:W-:Y:S02]  /*43b0*/  ISETP.LT.OR P3, PT, R19.reuse, 0x72, !P0 ;  /* 0x000000721300780c */ /* 0x040fe40004761670 */
[C---:B------:R-:W-:Y:S01]  /*43c0*/  ISETP.LT.OR P5, PT, R19.reuse, 0x79, !P0 ;  /* 0x000000791300780c */ /* 0x040fe200047a1670 */
[----:B------:R0:W-:Y:S01]  /*43d0*/  @!P2 STG.E.U8 desc[UR36][R4.64+0x71], R81 ;  /* 0x000071510400a986 */ /* 0x0001e2000c101124 */
[C---:B------:R-:W-:Y:S02]  /*43e0*/  ISETP.LT.OR P2, PT, R19.reuse, 0x79, !P1 ;  /* 0x000000791300780c */ /* 0x040fe40004f41670 */
[----:B------:R-:W-:-:S04]  /*43f0*/  ISETP.LT.OR P1, PT, R19, 0x7a, !P1 ;  /* 0x0000007a1300780c */ /* 0x000fc80004f21670 */
[----:B------:R-:W-:Y:S09]  /*4400*/  @P4 BRA `(.L_x_155) ;  /* 0x00000000000c4947 */ /* 0x000ff20003800000 */
[----:B------:R-:W5:Y:S02]  /*4410*/  LDG.E.U8 R101, desc[UR36][R10.64+0x70] ;  /* 0x000070240a657981 */ /* 0x000f64000c1e1100 */
[----:B-----5:R-:W-:-:S05]  /*4420*/  PRMT R0, R101, 0x8880, RZ ;  /* 0x0000888065007816 */ /* 0x020fca00000000ff */
[----:B------:R-:W-:-:S07]  /*4430*/  IMAD R3, R0, R91, RZ ;  /* 0x0000005b00037224 */ /* 0x000fce00078e02ff */
.L_x_155:
[----:B------:R-:W-:Y:S05]  /*4440*/  BSYNC B1 ;  /* 0x0000000000017941 */ /* 0x000fea0003800000 */
.L_x_154:
[----:B---3--:R-:W-:Y:S01]  /*4450*/  @!P4 IMAD R13, R82, R90, R3 ;  /* 0x0000005a520dc224 */ /* 0x008fe200078e0203 */
[----:B------:R-:W-:Y:S04]  /*4460*/  BSSY B1, `(.L_x_156) ;  /* 0x0000006000017945 */ /* 0x000fe80003800000 */
[----:B------:R3:W-:Y:S01]  /*4470*/  @!P4 STG.E.U8 desc[UR36][R6.64+0x70], R13 ;  /* 0x0000700d0600c986 */ /* 0x0007e2000c101124 */
[----:B------:R-:W-:Y:S05]  /*4480*/  @P3 BRA `(.L_x_157) ;  /* 0x00000000000c3947 */ /* 0x000fea0003800000 */
[----:B------:R-:W5:Y:S02]  /*4490*/  LDG.E.U8 R101, desc[UR36][R10.64+0x71] ;  /* 0x000071240a657981 */ /* 0x000f64000c1e1100 */
[----:B-----5:R-:W-:-:S05]  /*44a0*/  PRMT R0, R101, 0x8880, RZ ;  /* 0x0000888065007816 */ /* 0x020fca00000000ff */
[----:B------:R-:W-:-:S07]  /*44b0*/  IMAD R3, R0, R91, RZ ;  /* 0x0000005b00037224 */ /* 0x000fce00078e02ff */
.L_x_157:
[----:B------:R-:W-:Y:S05]  /*44c0*/  BSYNC B1 ;  /* 0x0000000000017941 */ /* 0x000fea0003800000 */
.L_x_156:
[----:B------:R-:W-:Y:S01]  /*44d0*/  @!P3 IMAD R83, R83, R90, R3 ;  /* 0x0000005a5353b224 */ /* 0x000fe200078e0203 */
[----:B------:R-:W-:Y:S04]  /*44e0*/  BSSY B1, `(.L_x_158) ;  /* 0x0000006000017945 */ /* 0x000fe80003800000 */
[----:B------:R0:W-:Y:S01]  /*44f0*/  @!P3 STG.E.U8 desc[UR36][R6.64+0x71], R83 ;  /* 0x000071530600b986 */ /* 0x0001e2000c101124 */
[----:B------:R-:W-:Y:S05]  /*4500*/  @P2 BRA `(.L_x_159) ;  /* 0x00000000000c2947 */ /* 0x000fea0003800000 */
[----:B------:R-:W5:Y:S02]  /*4510*/  LDG.E.U8 R101, desc[UR36][R8.64+0x78] ;  /* 0x0000782408657981 */ /* 0x000f64000c1e1100 */
[----:B-----5:R-:W-:-:S05]  /*4520*/  PRMT R0, R101, 0x8880, RZ ;  /* 0x0000888065007816 */ /* 0x020fca00000000ff */
[----:B------:R-:W-:-:S07]  /*4530*/  IMAD R3, R0, R91, RZ ;  /* 0x0000005b00037224 */ /* 0x000fce00078e02ff */
.L_x_159:
[----:B------:R-:W-:Y:S05]  /*4540*/  BSYNC B1 ;  /* 0x0000000000017941 */ /* 0x000fea0003800000 */
.L_x_158:
[----:B---3--:R-:W-:Y:S01]  /*4550*/  @!P2 IMAD R13, R84, R90, R3 ;  /* 0x0000005a540da224 */ /* 0x008fe200078e0203 */
[----:B------:R-:W-:Y:S04]  /*4560*/  BSSY B1, `(.L_x_160) ;  /* 0x0000006000017945 */ /* 0x000fe80003800000 */
[----:B------:R3:W-:Y:S01]  /*4570*/  @!P2 STG.E.U8 desc[UR36][R4.64+0x78], R13 ;  /* 0x0000780d0400a986 */ /* 0x0007e2000c101124 */
[----:B------:R-:W-:Y:S05]  /*4580*/  @P1 BRA `(.L_x_161) ;  /* 0x00000000000c1947 */ /* 0x000fea0003800000 */
[----:B------:R-:W5:Y:S02]  /*4590*/  LDG.E.U8 R101, desc[UR36][R8.64+0x79] ;  /* 0x0000792408657981 */ /* 0x000f64000c1e1100 */
[----:B-----5:R-:W-:-:S05]  /*45a0*/  PRMT R0, R101, 0x8880, RZ ;  /* 0x0000888065007816 */ /* 0x020fca00000000ff */
[----:B------:R-:W-:-:S07]  /*45b0*/  IMAD R3, R0, R91, RZ ;  /* 0x0000005b00037224 */ /* 0x000fce00078e02ff */
.L_x_161:
[----:B------:R-:W-:Y:S05]  /*45c0*/  BSYNC B1 ;  /* 0x0000000000017941 */ /* 0x000fea0003800000 */
.L_x_160:
[----:B------:R-:W-:Y:S01]  /*45d0*/  @!P1 IMAD R85, R85, R90, R3 ;  /* 0x0000005a55559224 */ /* 0x000fe200078e0203 */
[----:B------:R-:W-:Y:S04]  /*45e0*/  BSSY B1, `(.L_x_162) ;  /* 0x0000006000017945 */ /* 0x000fe80003800000 */
[----:B------:R0:W-:Y:S01]  /*45f0*/  @!P1 STG.E.U8 desc[UR36][R4.64+0x79], R85 ;  /* 0x0000795504009986 */ /* 0x0001e2000c101124 */
[----:B------:R-:W-:Y:S05]  /*4600*/  @P5 BRA `(.L_x_163) ;  /* 0x00000000000c5947 */ /* 0x000fea0003800000 */
[----:B------:R-:W5:Y:S02]  /*4610*/  LDG.E.U8 R101, desc[UR36][R10.64+0x78] ;  /* 0x000078240a657981 */ /* 0x000f64000c1e1100 */
[----:B-----5:R-:W-:-:S05]  /*4620*/  PRMT R0, R101, 0x8880, RZ ;  /* 0x0000888065007816 */ /* 0x020fca00000000ff */
[----:B------:R-:W-:-:S07]  /*4630*/  IMAD R3, R0, R91, RZ ;  /* 0x0000005b00037224 */ /* 0x000fce00078e02ff */
.L_x_163:
[----:B------:R-:W-:Y:S05]  /*4640*/  BSYNC B1 ;  /* 0x0000000000017941 */ /* 0x000fea0003800000 */
.L_x_162:
[----:B0123--:R-:W-:Y:S01]  /*4650*/  @!P5 IMAD R5, R86, R90, R3 ;  /* 0x0000005a5605d224 */ /* 0x00ffe200078e0203 */
[----:B------:R-:W-:Y:S01]  /*4660*/  ISETP.LT.OR P0, PT, R19, 0x7a, !P0 ;  /* 0x0000007a1300780c */ /* 0x000fe20004701670 */
[----:B------:R-:W-:Y:S03]  /*4670*/  BSSY B1, `(.L_x_164) ;  /* 0x0000006000017945 */ /* 0x000fe60003800000 */
[----:B------:R0:W-:Y:S09]  /*4680*/  @!P5 STG.E.U8 desc[UR36][R6.64+0x78], R5 ;  /* 0x000078050600d986 */ /* 0x0001f2000c101124 */
[----:B------:R-:W-:Y:S05]  /*4690*/  @P0 BRA `(.L_x_165) ;  /* 0x00000000000c0947 */ /* 0x000fea0003800000 */
[----:B------:R-:W2:Y:S02]  /*46a0*/  LDG.E.U8 R101, desc[UR36][R10.64+0x79] ;  /* 0x000079240a657981 */ /* 0x000ea4000c1e1100 */
[----:B--2---:R-:W-:-:S05]  /*46b0*/  PRMT R0, R101, 0x8880, RZ ;  /* 0x0000888065007816 */ /* 0x004fca00000000ff */
[----:B------:R-:W-:-:S07]  /*46c0*/  IMAD R3, R0, R91, RZ ;  /* 0x0000005b00037224 */ /* 0x000fce00078e02ff */
.L_x_165:
[----:B------:R-:W-:Y:S05]  /*46d0*/  BSYNC B1 ;  /* 0x0000000000017941 */ /* 0x000fea0003800000 */
.L_x_164:
[----:B------:R-:W-:Y:S01]  /*46e0*/  IMAD R3, R87, R90, R3 ;  /* 0x0000005a57037224 */ /* 0x000fe200078e0203 */
[----:B------:R-:W-:Y:S06]  /*46f0*/  @P0 BRA `(.L_x_166) ;  /* 0x0000000c00100947 */ /* 0x000fec0003800000 */
[----:B------:R1:W-:Y:S01]  /*4700*/  STG.E.U8 desc[UR36][R6.64+0x79], R3 ;  /* 0x0000790306007986 */ /* 0x0003e2000c101124 */
[----:B------:R-:W-:Y:S05]  /*4710*/  BRA `(.L_x_166) ;  /* 0x0000000c00087947 */ /* 0x000fea0003800000 */
.L_x_37:
[C---:B------:R-:W-:Y:S02]  /*4720*/  ISETP.GE.AND P1, PT, R20.reuse, 0x1, PT ;  /* 0x000000011400780c */ /* 0x040fe40003f26270 */
[----:B------:R-:W-:Y:S02]  /*4730*/  ISETP.GE.AND P0, PT, R20, 0x9, PT ;  /* 0x000000091400780c */ /* 0x000fe40003f06270 */
[C---:B------:R-:W-:Y:S02]  /*4740*/  ISETP.LT.OR P4, PT, R19.reuse, 0x1, !P1 ;  /* 0x000000011300780c */ /* 0x040fe40004f81670 */
[C---:B------:R-:W-:Y:S02]  /*4750*/  ISETP.LT.OR P3, PT, R19.reuse, 0x2, !P1 ;  /* 0x000000021300780c */ /* 0x040fe40004f61670 */
[C---:B------:R-:W-:Y:S02]  /*4760*/  ISETP.LT.OR P2, PT, R19.reuse, 0x1, !P0 ;  /* 0x000000011300780c */ /* 0x040fe40004741670 */
[----:B------:R-:W-:-:S07]  /*4770*/  ISETP.LT.OR P5, PT, R19, 0x2, !P0 ;  /* 0x000000021300780c */ /* 0x000fce00047a1670 */
[-C--:B------:R-:W-:Y:S02]  /*4780*/  @!P4 IMAD R3, R24, R90.reuse, RZ ;  /* 0x0000005a1803c224 */ /* 0x080fe400078e02ff */
[-C--:B------:R-:W-:Y:S02]  /*4790*/  @!P3 IMAD R25, R25, R90.reuse, RZ ;  /* 0x0000005a1919b224 */ /* 0x080fe400078e02ff */
[-C--:B------:R-:W-:Y:S01]  /*47a0*/  @!P2 IMAD R9, R26, R90.reuse, RZ ;  /* 0x0000005a1a09a224 */ /* 0x080fe200078e02ff */
[----:B------:R0:W-:Y:S01]  /*47b0*/  @!P4 STG.E.U8 desc[UR36][R4.64], R3 ;  /* 0x000000030400c986 */ /* 0x0001e2000c101124 */
[----:B------:R-:W-:Y:S01]  /*47c0*/  ISETP.LT.OR P4, PT, R19, 0x9, !P1 ;  /* 0x000000091300780c */ /* 0x000fe20004f81670 */
[----:B------:R-:W-:Y:S02]  /*47d0*/  @!P5 IMAD R27, R27, R90, RZ ;  /* 0x0000005a1b1bd224 */ /* 0x000fe400078e02ff */
[----:B------:R-:W-:Y:S01]  /*47e0*/  @!P3 STG.E.U8 desc[UR36][R4.64+0x1], R25 ;  /* 0x000001190400b986 */ /* 0x000fe2000c101124 */
[----:B------:R-:W-:-:S03]  /*47f0*/  ISETP.LT.OR P3, PT, R19, 0xa, !P1 ;  /* 0x0000000a1300780c */ /* 0x000fc60004f61670 */
[----:B------:R1:W-:Y:S01]  /*4800*/  @!P2 STG.E.U8 desc[UR36][R6.64], R9 ;  /* 0x000000090600a986 */ /* 0x0003e2000c101124 */
[----:B------:R-:W-:-:S03]  /*4810*/  ISETP.LT.OR P2, PT, R19, 0x9, !P0 ;  /* 0x000000091300780c */ /* 0x000fc60004741670 */
[----:B------:R-:W-:Y:S01]  /*4820*/  @!P5 STG.E.U8 desc[UR36][R6.64+0x1], R27 ;  /* 0x0000011b0600d986 */ /* 0x000fe2000c101124 */
[----:B------:R-:W-:Y:S01]  /*4830*/  ISETP.LT.OR P5, PT, R19, 0xa, !P0 ;  /* 0x0000000a1300780c */ /* 0x000fe200047a1670 */
[----:B------:R-:W-:-:S04]  /*4840*/  @!P4 IMAD R11, R28, R90, RZ ;  /* 0x0000005a1c0bc224 */ /* 0x000fc800078e02ff */
[-C--:B------:R-:W-:Y:S01]  /*4850*/  @!P3 IMAD R29, R29, R90.reuse, RZ ;  /* 0x0000005a1d1db224 */ /* 0x080fe200078e02ff */
[----:B------:R-:W-:Y:S01]  /*4860*/  @!P4 STG.E.U8 desc[UR36][R4.64+0x8], R11 ;  /* 0x0000080b0400c986 */ /* 0x000fe2000c101124 */
[C---:B------:R-:W-:Y:S02]  /*4870*/  ISETP.LT.OR P4, PT, R19.reuse, 0x11, !P1 ;  /* 0x000000111300780c */ /* 0x040fe40004f81670 */
[-C--:B0-----:R-:W-:Y:S01]  /*4880*/  @!P2 IMAD R3, R30, R90.reuse, RZ ;  /* 0x0000005a1e03a224 */ /* 0x081fe200078e02ff */
[----:B------:R-:W-:Y:S01]  /*4890*/  @!P3 STG.E.U8 desc[UR36][R4.64+0x9], R29 ;  /* 0x0000091d0400b986 */ /* 0x000fe2000c101124 */
[----:B------:R-:W-:Y:S02]  /*48a0*/  ISETP.LT.OR P3, PT, R19, 0x12, !P1 ;  /* 0x000000121300780c */ /* 0x000fe40004f61670 */
[----:B------:R-:W-:Y:S01]  /*48b0*/  @!P5 IMAD R31, R31, R90, RZ ;  /* 0x0000005a1f1fd224 */ /* 0x000fe200078e02ff */
[----:B------:R0:W-:Y:S01]  /*48c0*/  @!P2 STG.E.U8 desc[UR36][R6.64+0x8], R3 ;  /* 0x000008030600a986 */ /* 0x0001e2000c101124 */
[----:B------:R-:W-:-:S03]  /*48d0*/  ISETP.LT.OR P2, PT, R19, 0x11, !P0 ;  /* 0x000000111300780c */ /* 0x000fc60004741670 */
[----:B------:R-:W-:Y:S01]  /*48e0*/  @!P5 STG.E.U8 desc[UR36][R6.64+0x9], R31 ;  /* 0x0000091f0600d986 */ /* 0x000fe2000c101124 */
[----:B------:R-:W-:Y:S01]  /*48f0*/  ISETP.LT.OR P5, PT, R19, 0x12, !P0 ;  /* 0x000000121300780c */ /* 0x000fe200047a1670 */
[----:B-1----:R-:W-:-:S04]  /*4900*/  @!P4 IMAD R9, R32, R90, RZ ;  /* 0x0000005a2009c224 */ /* 0x002fc800078e02ff */
        /* <DEDUP_REMOVED lines=109> */
[----:B------:R1:W-:Y:S01]  /*4fe0*/  @!P4 STG.E.U8 desc[UR36][R4.64+0x58], R11 ;  /* 0x0000580b0400c986 */ /* 0x0003e2000c101124 */
        /* <DEDUP_REMOVED lines=13> */
[-C--:B-1----:R-:W-:Y:S01]  /*50c0*/  @!P2 IMAD R11, R74, R90.reuse, RZ ;  /* 0x0000005a4a0ba224 */ /* 0x082fe200078e02ff */
[----:B------:R-:W-:Y:S01]  /*50d0*/  @!P3 STG.E.U8 desc[UR36][R4.64+0x61], R73 ;  /* 0x000061490400b986 */ /* 0x000fe2000c101124 */
[----:B------:R-:W-:Y:S02]  /*50e0*/  ISETP.LT.OR P3, PT, R19, 0x6a, !P1 ;  /* 0x0000006a1300780c */ /* 0x000fe40004f61670 */
[----:B------:R-:W-:Y:S01]  /*50f0*/  @!P5 IMAD R75, R75, R90, RZ ;  /* 0x0000005a4b4bd224 */ /* 0x000fe200078e02ff */
[----:B------:R1:W-:Y:S01]  /*5100*/  @!P2 STG.E.U8 desc[UR36][R6.64+0x60], R11 ;  /* 0x0000600b0600a986 */ /* 0x0003e2000c101124 */
[----:B------:R-:W-:-:S03]  /*5110*/  ISETP.LT.OR P2, PT, R19, 0x69, !P0 ;  /* 0x000000691300780c */ /* 0x000fc60004741670 */
[----:B------:R-:W-:Y:S01]  /*5120*/  @!P5 STG.E.U8 desc[UR36][R6.64+0x61], R75 ;  /* 0x0000614b0600d986 */ /* 0x000fe2000c101124 */
[----:B------:R-:W-:Y:S01]  /*5130*/  ISETP.LT.OR P5, PT, R19, 0x6a, !P0 ;  /* 0x0000006a1300780c */ /* 0x000fe200047a1670 */
[----:B0-----:R-:W-:-:S04]  /*5140*/  @!P4 IMAD R3, R76, R90, RZ ;  /* 0x0000005a4c03c224 */ /* 0x001fc800078e02ff */
[-C--:B------:R-:W-:Y:S01]  /*5150*/  @!P3 IMAD R77, R77, R90.reuse, RZ ;  /* 0x0000005a4d4db224 */ /* 0x080fe200078e02ff */
[----:B------:R0:W-:Y:S01]  /*5160*/  @!P4 STG.E.U8 desc[UR36][R4.64+0x68], R3 ;  /* 0x000068030400c986 */ /* 0x0001e2000c101124 */
[C---:B------:R-:W-:Y:S02]  /*5170*/  ISETP.LT.OR P4, PT, R19.reuse, 0x72, !P1 ;  /* 0x000000721300780c */ /* 0x040fe40004f81670 */
[-C--:B--2---:R-:W-:Y:S01]  /*5180*/  @!P2 IMAD R9, R78, R90.reuse, RZ ;  /* 0x0000005a4e09a224 */ /* 0x084fe200078e02ff */
[----:B------:R-:W-:Y:S01]  /*5190*/  @!P3 STG.E.U8 desc[UR36][R4.64+0x69], R77 ;  /* 0x0000694d0400b986 */ /* 0x000fe2000c101124 */
[----:B------:R-:W-:Y:S02]  /*51a0*/  ISETP.LT.OR P3, PT, R19, 0x71, !P1 ;  /* 0x000000711300780c */ /* 0x000fe40004f61670 */
[----:B------:R-:W-:Y:S01]  /*51b0*/  @!P5 IMAD R79, R79, R90, RZ ;  /* 0x0000005a4f4fd224 */ /* 0x000fe200078e02ff */
[----:B------:R-:W-:Y:S01]  /*51c0*/  @!P2 STG.E.U8 desc[UR36][R6.64+0x68], R9 ;  /* 0x000068090600a986 */ /* 0x000fe2000c101124 */
[----:B------:R-:W-:-:S03]  /*51d0*/  ISETP.LT.OR P2, PT, R19, 0x71, !P0 ;  /* 0x000000711300780c */ /* 0x000fc60004741670 */
[----:B------:R-:W-:Y:S01]  /*51e0*/  @!P5 STG.E.U8 desc[UR36][R6.64+0x69], R79 ;  /* 0x0000694f0600d986 */ /* 0x000fe2000c101124 */
[----:B------:R-:W-:Y:S01]  /*51f0*/  ISETP.LT.OR P5, PT, R19, 0x79, !P0 ;  /* 0x000000791300780c */ /* 0x000fe200047a1670 */
[----:B------:R-:W-:-:S04]  /*5200*/  @!P4 IMAD R81, R81, R90, RZ ;  /* 0x0000005a5151c224 */ /* 0x000fc800078e02ff */
[-C--:B-1----:R-:W-:Y:S01]  /*5210*/  @!P3 IMAD R11, R80, R90.reuse, RZ ;  /* 0x0000005a500bb224 */ /* 0x082fe200078e02ff */
[----:B------:R-:W-:Y:S01]  /*5220*/  @!P4 STG.E.U8 desc[UR36][R4.64+0x71], R81 ;  /* 0x000071510400c986 */ /* 0x000fe2000c101124 */
[C---:B------:R-:W-:Y:S02]  /*5230*/  ISETP.LT.OR P4, PT, R19.reuse, 0x72, !P0 ;  /* 0x000000721300780c */ /* 0x040fe40004781670 */
[C---:B------:R-:W-:Y:S01]  /*5240*/  ISETP.LT.OR P0, PT, R19.reuse, 0x7a, !P0 ;  /* 0x0000007a1300780c */ /* 0x040fe20004701670 */
[----:B------:R1:W-:Y:S01]  /*5250*/  @!P3 STG.E.U8 desc[UR36][R4.64+0x70], R11 ;  /* 0x0000700b0400b986 */ /* 0x0003e2000c101124 */
[C---:B------:R-:W-:Y:S01]  /*5260*/  ISETP.LT.OR P3, PT, R19.reuse, 0x79, !P1 ;  /* 0x000000791300780c */ /* 0x040fe20004f61670 */
[----:B0-----:R-:W-:Y:S01]  /*5270*/  @!P2 IMAD R3, R82, R90, RZ ;  /* 0x0000005a5203a224 */ /* 0x001fe200078e02ff */
[----:B------:R-:W-:-:S04]  /*5280*/  ISETP.LT.OR P1, PT, R19, 0x7a, !P1 ;  /* 0x0000007a1300780c */ /* 0x000fc80004f21670 */
[----:B------:R2:W-:Y:S03]  /*5290*/  @!P2 STG.E.U8 desc[UR36][R6.64+0x70], R3 ;  /* 0x000070030600a986 */ /* 0x0005e6000c101124 */
[-C--:B------:R-:W-:Y:S02]  /*52a0*/  @!P4 IMAD R83, R83, R90.reuse, RZ ;  /* 0x0000005a5353c224 */ /* 0x080fe400078e02ff */
[-C--:B-1----:R-:W-:Y:S02]  /*52b0*/  @!P5 IMAD R11, R86, R90.reuse, RZ ;  /* 0x0000005a560bd224 */ /* 0x082fe400078e02ff */
[-C--:B------:R-:W-:Y:S01]  /*52c0*/  @!P3 IMAD R9, R84, R90.reuse, RZ ;  /* 0x0000005a5409b224 */ /* 0x080fe200078e02ff */
[----:B------:R2:W-:Y:S01]  /*52d0*/  @!P4 STG.E.U8 desc[UR36][R6.64+0x71], R83 ;  /* 0x000071530600c986 */ /* 0x0005e2000c101124 */
[-C--:B------:R-:W-:Y:S02]  /*52e0*/  @!P1 IMAD R85, R85, R90.reuse, RZ ;  /* 0x0000005a55559224 */ /* 0x080fe400078e02ff */
[----:B------:R-:W-:Y:S01]  /*52f0*/  @!P0 IMAD R87, R87, R90, RZ ;  /* 0x0000005a57578224 */ /* 0x000fe200078e02ff */
[----:B------:R2:W-:Y:S04]  /*5300*/  @!P3 STG.E.U8 desc[UR36][R4.64+0x78], R9 ;  /* 0x000078090400b986 */ /* 0x0005e8000c101124 */
[----:B------:R2:W-:Y:S04]  /*5310*/  @!P1 STG.E.U8 desc[UR36][R4.64+0x79], R85 ;  /* 0x0000795504009986 */ /* 0x0005e8000c101124 */
[----:B------:R2:W-:Y:S04]  /*5320*/  @!P5 STG.E.U8 desc[UR36][R6.64+0x78], R11 ;  /* 0x0000780b0600d986 */ /* 0x0005e8000c101124 */
[----:B------:R2:W-:Y:S02]  /*5330*/  @!P0 STG.E.U8 desc[UR36][R6.64+0x79], R87 ;  /* 0x0000795706008986 */ /* 0x0005e4000c101124 */
.L_x_166:
[----:B------:R-:W-:Y:S05]  /*5340*/  BSYNC B0 ;  /* 0x0000000000007941 */ /* 0x000fea0003800000 */
.L_x_36:
[----:B0-2---:R-:W2:Y:S01]  /*5350*/  LDL.64 R4, [R1] ;  /* 0x0000000001047983 */ /* 0x005ea20000100a00 */
[----:B------:R-:W-:Y:S01]  /*5360*/  ULDC.64 UR4, c[0x0][0x650] ;  /* 0x0001940000047ab9 */ /* 0x000fe20000000a00 */
[----:B------:R-:W-:Y:S02]  /*5370*/  IMAD.U32 R0, RZ, RZ, UR44 ;  /* 0x0000002cff007e24 */ /* 0x000fe4000f8e00ff */
[----:B------:R-:W-:Y:S02]  /*5380*/  IMAD.MOV.U32 R22, RZ, RZ, -0x1 ;  /* 0xffffffffff167424 */ /* 0x000fe400078e00ff */
[----:B------:R0:W-:Y:S01]  /*5390*/  SYNCS.ARRIVE.TRANS64.A1T0 RZ, [R0+UR48], RZ ;  /* 0x000000ff00ff79a7 */ /* 0x0001e20008100030 */
[----:B------:R-:W-:Y:S02]  /*53a0*/  IMAD.MOV.U32 R19, RZ, RZ, -0x1 ;  /* 0xffffffffff137424 */ /* 0x000fe400078e00ff */
[----:B------:R-:W-:Y:S01]  /*53b0*/  IMAD.MOV.U32 R18, RZ, RZ, -0x1 ;  /* 0xffffffffff127424 */ /* 0x000fe200078e00ff */
[----:B0-----:R-:W-:-:S02]  /*53c0*/  PRMT R0, RZ, 0x7610, R0 ;  /* 0x00007610ff007816 */ /* 0x001fc40000000000 */
[----:B--2---:R-:W-:-:S05]  /*53d0*/  LEA R16, P0, R4, R16, 0x1 ;  /* 0x0000001004107211 */ /* 0x004fca00078008ff */
[----:B------:R-:W-:Y:S01]  /*53e0*/  IMAD.X R17, R98, 0x1, R17, P0 ;  /* 0x0000000162117824 */ /* 0x000fe200000e0611 */
[----:B------:R-:W-:-:S04]  /*53f0*/  ISETP.GE.U32.AND P0, PT, R16, UR4, PT ;  /* 0x0000000410007c0c */ /* 0x000fc8000bf06070 */
[----:B------:R-:W-:-:S13]  /*5400*/  ISETP.GE.U32.AND.EX P0, PT, R17, UR5, PT, P0 ;  /* 0x0000000511007c0c */ /* 0x000fda000bf06100 */
[----:B------:R-:W-:Y:S05]  /*5410*/  @P0 BRA `(.L_x_167) ;  /* 0x0000000400500947 */ /* 0x000fea0003800000 */
[----:B------:R-:W0:Y:S01]  /*5420*/  LDC.64 R10, c[0x0][0x628] ;  /* 0x00018a00ff0a7b82 */ /* 0x000e220000000a00 */
[----:B------:R-:W2:Y:S01]  /*5430*/  S2R R19, SR_CTAID.X ;  /* 0x0000000000137919 */ /* 0x000ea20000002500 */
[----:B------:R-:W-:Y:S02]  /*5440*/  IMAD.MOV.U32 R8, RZ, RZ, R16 ;  /* 0x000000ffff087224 */ /* 0x000fe400078e0010 */
[----:B------:R-:W-:Y:S01]  /*5450*/  IMAD.MOV.U32 R9, RZ, RZ, R17 ;  /* 0x000000ffff097224 */ /* 0x000fe200078e0011 */
[----:B------:R-:W3:Y:S03]  /*5460*/  S2R R20, SR_CTAID.Y ;  /* 0x0000000000147919 */ /* 0x000ee60000002600 */
[----:B------:R-:W1:Y:S08]  /*5470*/  LDC R0, c[0x0][0x630] ;  /* 0x00018c00ff007b82 */ /* 0x000e700000000800 */
[----:B------:R-:W1:Y:S01]  /*5480*/  LDC.64 R14, c[0x0][0x620] ;  /* 0x00018800ff0e7b82 */ /* 0x000e620000000a00 */
[----:B0-----:R-:W-:-:S04]  /*5490*/  ISETP.NE.U32.AND P0, PT, R10, RZ, PT ;  /* 0x000000ff0a00720c */ /* 0x001fc80003f05070 */
[----:B------:R-:W-:-:S13]  /*54a0*/  ISETP.NE.AND.EX P0, PT, R11, RZ, PT, P0 ;  /* 0x000000ff0b00720c */ /* 0x000fda0003f05300 */
[----:B-123--:R-:W-:Y:S05]  /*54b0*/  @!P0 BRA `(.L_x_168) ;  /* 0x0000000000288947 */ /* 0x00efea0003800000 */
[----:B------:R-:W0:Y:S02]  /*54c0*/  LDC R3, c[0x0][0x634] ;  /* 0x00018d00ff037b82 */ /* 0x000e240000000800 */
[----:B0-----:R-:W-:-:S05]  /*54d0*/  IADD3 R3, P0, R16, R3, RZ ;  /* 0x0000000310037210 */ /* 0x001fca0007f1e0ff */
[----:B------:R-:W-:-:S04]  /*54e0*/  IMAD.X R13, RZ, RZ, R17, P0 ;  /* 0x000000ffff0d7224 */ /* 0x000fc800000e0611 */
[----:B------:R-:W-:-:S04]  /*54f0*/  IMAD.WIDE.U32 R4, R13, R10, RZ ;  /* 0x0000000a0d047225 */ /* 0x000fc800078e00ff */
[----:B----4-:R-:W-:-:S04]  /*5500*/  IMAD.WIDE.U32 R6, P0, R3, R11, R4 ;  /* 0x0000000b03067225 */ /* 0x010fc80007800004 */
[----:B------:R-:W-:-:S04]  /*5510*/  IMAD.WIDE.U32 R4, R3, R10, RZ ;  /* 0x0000000a03047225 */ /* 0x000fc800078e00ff */
[----:B------:R-:W-:Y:S01]  /*5520*/  IMAD.X R9, RZ, RZ, RZ, P0 ;  /* 0x000000ffff097224 */ /* 0x000fe200000e06ff */
[----:B------:R-:W-:Y:S01]  /*5530*/  IADD3 RZ, P0, R5, R6, RZ ;  /* 0x0000000605ff7210 */ /* 0x000fe20007f1e0ff */
[----:B------:R-:W-:-:S04]  /*5540*/  IMAD.MOV.U32 R8, RZ, RZ, R7 ;  /* 0x000000ffff087224 */ /* 0x000fc800078e0007 */
[----:B------:R-:W-:-:S08]  /*5550*/  IMAD.WIDE.U32.X R8, R13, R11, R8, P0 ;  /* 0x0000000b0d087225 */ /* 0x000fd000000e0408 */
.L_x_168:
[-CC-:B------:R-:W-:Y:S01]  /*5560*/  SHF.R.U64 R18, R8, R0.reuse, R9.reuse ;  /* 0x0000000008127219 */ /* 0x180fe20000001209 */
[----:B------:R-:W0:Y:S01]  /*5570*/  LDC.64 R24, c[0x0][0x640] ;  /* 0x00019000ff187b82 */ /* 0x000e220000000a00 */
[----:B------:R-:W-:Y:S01]  /*5580*/  SHF.R.U32.HI R0, RZ, R0, R9 ;  /* 0x00000000ff007219 */ /* 0x000fe20000011609 */
[----:B------:R-:W-:Y:S01]  /*5590*/  ULDC UR4, c[0x0][0x150] ;  /* 0x0000540000047ab9 */ /* 0x000fe20000000800 */
[----:B------:R-:W-:Y:S02]  /*55a0*/  IADD3 R3, P0, RZ, -R18, RZ ;  /* 0x80000012ff037210 */ /* 0x000fe40007f1e0ff */
[----:B----4-:R-:W-:-:S03]  /*55b0*/  I2FP.F32.U32 R7, R19 ;  /* 0x0000001300077245 */ /* 0x010fc60000201000 */
[----:B------:R-:W1:Y:S01]  /*55c0*/  LDC R6, c[0x0][0x618] ;  /* 0x00018600ff067b82 */ /* 0x000e620000000800 */
[----:B------:R-:W-:Y:S02]  /*55d0*/  IMAD.X R5, RZ, RZ, ~R0, P0 ;  /* 0x000000ffff057224 */ /* 0x000fe400000e0e00 */
[----:B------:R-:W-:Y:S01]  /*55e0*/  FMUL R7, R7, UR4 ;  /* 0x0000000407077c20 */ /* 0x000fe20008400000 */
[----:B------:R-:W-:Y:S01]  /*55f0*/  ULDC UR4, c[0x0][0x154] ;  /* 0x0000550000047ab9 */ /* 0x000fe20000000800 */
[-C--:B------:R-:W-:Y:S02]  /*5600*/  IMAD R0, R5, R14.reuse, RZ ;  /* 0x0000000e05007224 */ /* 0x080fe400078e02ff */
[C---:B------:R-:W-:Y:S01]  /*5610*/  IMAD.WIDE.U32 R4, R3.reuse, R14, R16 ;  /* 0x0000000e03047225 */ /* 0x040fe200078e0010 */
[----:B------:R-:W2:Y:S01]  /*5620*/  LDC R8, c[0x0][0x608] ;  /* 0x00018200ff087b82 */ /* 0x000ea20000000800 */
[----:B------:R-:W3:Y:S02]  /*5630*/  F2I.U32.TRUNC.NTZ R7, R7 ;  /* 0x0000000700077305 */ /* 0x000ee4000020f000 */
[----:B------:R-:W-:-:S04]  /*5640*/  IMAD R3, R3, R15, R0 ;  /* 0x0000000f03037224 */ /* 0x000fc800078e0200 */
[----:B------:R-:W-:Y:S01]  /*5650*/  IMAD.IADD R3, R5, 0x1, R3 ;  /* 0x0000000105037824 */ /* 0x000fe200078e0203 */
[----:B------:R-:W4:Y:S01]  /*5660*/  LDC R22, c[0x0][0x658] ;  /* 0x00019600ff167b82 */ /* 0x000f220000000800 */
[----:B------:R-:W-:Y:S02]  /*5670*/  I2FP.F32.U32 R5, R20 ;  /* 0x0000001400057245 */ /* 0x000fe40000201000 */
[----:B0-----:R-:W-:-:S04]  /*5680*/  ISETP.NE.U32.AND P0, PT, R24, RZ, PT ;  /* 0x000000ff1800720c */ /* 0x001fc80003f05070 */
[----:B------:R-:W-:Y:S01]  /*5690*/  ISETP.NE.AND.EX P0, PT, R25, RZ, PT, P0 ;  /* 0x000000ff1900720c */ /* 0x000fe20003f05300 */
[----:B------:R-:W0:Y:S01]  /*56a0*/  LDC R0, c[0x0][0x144] ;  /* 0x00005100ff007b82 */ /* 0x000e220000000800 */
[-C--:B-1----:R-:W-:Y:S01]  /*56b0*/  SHF.R.U64 R10, R4, R6.reuse, R3 ;  /* 0x00000006040a7219 */ /* 0x082fe20000001203 */
[----:B---3--:R-:W-:Y:S01]  /*56c0*/  IMAD.MOV R7, RZ, RZ, -R7 ;  /* 0x000000ffff077224 */ /* 0x008fe200078e0a07 */
[----:B------:R-:W-:Y:S01]  /*56d0*/  SHF.R.U32.HI R3, RZ, R6, R3 ;  /* 0x00000006ff037219 */ /* 0x000fe20000011603 */
[----:B------:R-:W-:-:S04]  /*56e0*/  FMUL R6, R5, UR4 ;  /* 0x0000000405067c20 */ /* 0x000fc80008400000 */
[----:B------:R-:W1:Y:S01]  /*56f0*/  LDC R15, c[0x0][0x148] ;  /* 0x00005200ff0f7b82 */ /* 0x000e620000000800 */
[----:B------:R3:W0:Y:S01]  /*5700*/  F2I.U32.TRUNC.NTZ R14, R6 ;  /* 0x00000006000e7305 */ /* 0x000622000020f000 */
[-CC-:B--2---:R-:W-:Y:S02]  /*5710*/  SHF.R.U64 R12, R10, R8.reuse, R3.reuse ;  /* 0x000000080a0c7219 */ /* 0x184fe40000001203 */
[----:B------:R-:W-:-:S04]  /*5720*/  SHF.R.U32.HI R3, RZ, R8, R3 ;  /* 0x00000008ff037219 */ /* 0x000fc80000011603 */
[----:B------:R-:W2:Y:S01]  /*5730*/  LDC R21, c[0x0][0x600] ;  /* 0x00018000ff157b82 */ /* 0x000ea20000000800 */
[-CC-:B----4-:R-:W-:Y:S02]  /*5740*/  SHF.R.U64 R13, R12, R22.reuse, R3.reuse ;  /* 0x000000160c0d7219 */ /* 0x190fe40000001203 */
[----:B------:R-:W-:-:S03]  /*5750*/  SHF.R.U32.HI R5, RZ, R22, R3 ;  /* 0x00000016ff057219 */ /* 0x000fc60000011603 */
[----:B------:R-:W-:Y:S02]  /*5760*/  IMAD.MOV.U32 R4, RZ, RZ, R13 ;  /* 0x000000ffff047224 */ /* 0x000fe400078e000d */
[----:B------:R-:W4:Y:S01]  /*5770*/  LDC R26, c[0x0][0x648] ;  /* 0x00019200ff1a7b82 */ /* 0x000f220000000800 */
[----:B0-----:R-:W-:-:S07]  /*5780*/  IMAD R22, R0, R7, R19 ;  /* 0x0000000700167224 */ /* 0x001fce00078e0213 */
[----:B------:R-:W0:Y:S08]  /*5790*/  LDC R27, c[0x0][0x638] ;  /* 0x00018e00ff1b7b82 */ /* 0x000e300000000800 */
[----:B------:R-:W0:Y:S01]  /*57a0*/  LDC R28, c[0x0][0x610] ;  /* 0x00018400ff1c7b82 */ /* 0x000e220000000800 */
[----:B-1-3--:R-:W-:Y:S05]  /*57b0*/  @!P0 BRA `(.L_x_169) ;  /* 0x0000000000288947 */ /* 0x00afea0003800000 */
[----:B------:R-:W1:Y:S02]  /*57c0*/  LDC R0, c[0x0][0x64c] ;  /* 0x00019300ff007b82 */ /* 0x000e640000000800 */
[----:B-1----:R-:W-:-:S05]  /*57d0*/  IADD3 R3, P0, R13, R0, RZ ;  /* 0x000000000d037210 */ /* 0x002fca0007f1e0ff */
        /* <DEDUP_REMOVED lines=8> */
.L_x_169:
[----:B------:R-:W-:Y:S01]  /*5860*/  ISETP.NE.AND P0, PT, R2, 0x1, PT ;  /* 0x000000010200780c */ /* 0x000fe20003f05270 */
[----:B------:R-:W-:Y:S01]  /*5870*/  IMAD.MOV R14, RZ, RZ, -R14 ;  /* 0x000000ffff0e7224 */ /* 0x000fe200078e0a0e */
[----:B----4-:R-:W-:Y:S01]  /*5880*/  SHF.R.U64 R0, R4, R26, R5 ;  /* 0x0000001a04007219 */ /* 0x010fe20000001205 */
[----:B--2---:R-:W-:Y:S01]  /*5890*/  VIADD R5, R21, 0xffffffff ;  /* 0xffffffff15057836 */ /* 0x004fe20000000000 */
[----:B------:R-:W-:-:S03]  /*58a0*/  LOP3.LUT R3, R12, R99, RZ, 0xc0, !PT ;  /* 0x000000630c037212 */ /* 0x000fc600078ec0ff */
[----:B------:R-:W-:Y:S01]  /*58b0*/  IMAD.MOV R4, RZ, RZ, -R0 ;  /* 0x000000ffff047224 */ /* 0x000fe200078e0a00 */
[----:B------:R-:W-:Y:S01]  /*58c0*/  LOP3.LUT R5, R10, R5, RZ, 0xc0, !PT ;  /* 0x000000050a057212 */ /* 0x000fe200078ec0ff */
[----:B------:R-:W-:Y:S02]  /*58d0*/  IMAD R3, R96, R0, R3 ;  /* 0x0000000060037224 */ /* 0x000fe400078e0203 */
[----:B0-----:R-:W-:Y:S02]  /*58e0*/  IMAD R0, R4, R27, R13 ;  /* 0x0000001b04007224 */ /* 0x001fe400078e020d */
[----:B------:R-:W-:Y:S02]  /*58f0*/  @P0 IMAD R22, R15, R14, R20 ;  /* 0x0000000e0f160224 */ /* 0x000fe400078e0214 */
[----:B------:R-:W-:Y:S02]  /*5900*/  IMAD.MOV.U32 R4, RZ, RZ, 0x1 ;  /* 0x00000001ff047424 */ /* 0x000fe400078e00ff */
[----:B------:R-:W-:-:S02]  /*5910*/  IMAD R22, R3, R28, R22 ;  /* 0x0000001c03167224 */ /* 0x000fc400078e0216 */
[----:B------:R-:W-:Y:S01]  /*5920*/  IMAD R3, R0, R21, R5 ;  /* 0x0000001500037224 */ /* 0x000fe200078e0205 */
[----:B------:R-:W-:-:S04]  /*5930*/  PRMT R0, R4, 0x7610, R0 ;  /* 0x0000761004007816 */ /* 0x000fc80000000000 */
[----:B------:R-:W-:Y:S02]  /*5940*/  SEL R19, R3, R22, !P0 ;  /* 0x0000001603137207 */ /* 0x000fe40004000000 */
[----:B------:R-:W-:-:S07]  /*5950*/  SEL R22, R22, R3, !P0 ;  /* 0x0000000316167207 */ /* 0x000fce0004000000 */
.L_x_167:
[----:B------:R-:W-:Y:S02]  /*5960*/  LOP3.LUT P0, RZ, R0, 0xff, RZ, 0xc0, !PT ;  /* 0x000000ff00ff7812 */ /* 0x000fe4000780c0ff */
[----:B------:R-:W-:-:S11]  /*5970*/  LOP3.LUT R102, R102, 0x1, RZ, 0x3c, !PT ;  /* 0x0000000166667812 */ /* 0x000fd600078e3cff */
[----:B------:R-:W-:Y:S05]  /*5980*/  @P0 BRA `(.L_x_170) ;  /* 0xffffffbc00880947 */ /* 0x000fea000383ffff */
[----:B------:R-:W-:Y:S05]  /*5990*/  EXIT ;  /* 0x000000000000794d */ /* 0x000fea0003800000 */
.L_x_17:
[----:B------:R-:W-:-:S08]  /*59a0*/  ISETP.NE.AND P0, PT, R14, RZ, PT ;  /* 0x000000ff0e00720c */ /* 0x000fd00003f05270 */
[----:B0-----:R-:W0:-:S00]  /*59b0*/  USETMAXREG.DEALLOC.CTAPOOL 0x28 ;  /* 0x00000028000079c8 */ /* 0x001e0000080e0500 */
[----:B------:R-:W-:Y:S05]  /*59c0*/  @P0 EXIT ;  /* 0x000000000000094d */ /* 0x000fea0003800000 */
[----:B0-----:R-:W-:Y:S01]  /*59d0*/  LOP3.LUT P0, RZ, R8, 0xff, RZ, 0xc0, !PT ;  /* 0x000000ff08ff7812 */ /* 0x001fe2000780c0ff */
[----:B------:R-:W-:Y:S02]  /*59e0*/  IMAD.MOV.U32 R3, RZ, RZ, 0x1 ;  /* 0x00000001ff037424 */ /* 0x000fe400078e00ff */
[----:B------:R-:W-:-:S10]  /*59f0*/  IMAD.MOV.U32 R8, RZ, RZ, RZ ;  /* 0x000000ffff087224 */ /* 0x000fd400078e00ff */
[----:B------:R-:W-:Y:S05]  /*5a00*/  @!P0 BRA `(.L_x_171) ;  /* 0x0000000c00648947 */ /* 0x000fea0003800000 */
[----:B------:R-:W0:Y:S01]  /*5a10*/  S2UR UR9, SR_CgaCtaId ;  /* 0x00000000000979c3 */ /* 0x000e220000008800 */
[----:B------:R-:W-:Y:S01]  /*5a20*/  ULDC UR5, c[0x0][0x658] ;  /* 0x0001960000057ab9 */ /* 0x000fe20000000800 */
[----:B------:R-:W-:Y:S01]  /*5a30*/  UMOV UR10, 0xffffffff ;  /* 0xffffffff000a7882 */ /* 0x000fe20000000000 */
[----:B------:R-:W-:Y:S01]  /*5a40*/  UMOV UR11, 0x1 ;  /* 0x00000001000b7882 */ /* 0x000fe20000000000 */
[----:B------:R-:W-:Y:S01]  /*5a50*/  USHF.L.U32 UR10, UR10, UR5, URZ ;  /* 0x000000050a0a7299 */ /* 0x000fe2000800063f */
[----:B------:R-:W-:Y:S01]  /*5a60*/  LOP3.LUT P0, RZ, R5, 0x1f, RZ, 0xc0, !PT ;  /* 0x0000001f05ff7812 */ /* 0x000fe2000780c0ff */
[----:B------:R-:W-:Y:S01]  /*5a70*/  BSSY B0, `(.L_x_171) ;  /* 0x00000d2000007945 */ /* 0x000fe20003800000 */
[C---:B------:R-:W-:Y:S01]  /*5a80*/  ISETP.NE.AND P2, PT, R4.reuse, RZ, PT ;  /* 0x000000ff0400720c */ /* 0x040fe20003f45270 */
[----:B------:R-:W-:Y:S01]  /*5a90*/  IMAD.MOV.U32 R10, RZ, RZ, 0x1 ;  /* 0x00000001ff0a7424 */ /* 0x000fe200078e00ff */
[----:B------:R-:W-:Y:S01]  /*5aa0*/  ISETP.NE.OR P0, PT, R4, RZ, !P0 ;  /* 0x000000ff0400720c */ /* 0x000fe20004705670 */
[----:B------:R-:W-:Y:S01]  /*5ab0*/  IMAD.MOV.U32 R3, RZ, RZ, 0x1 ;  /* 0x00000001ff037424 */ /* 0x000fe200078e00ff */
[----:B------:R-:W-:Y:S01]  /*5ac0*/  LOP3.LUT R9, R23, 0x2, RZ, 0xfc, !PT ;  /* 0x0000000217097812 */ /* 0x000fe200078efcff */
[----:B------:R-:W-:Y:S01]  /*5ad0*/  IMAD.MOV.U32 R8, RZ, RZ, RZ ;  /* 0x000000ffff087224 */ /* 0x000fe200078e00ff */
[----:B------:R-:W-:Y:S01]  /*5ae0*/  ULDC UR4, c[0x0][0x600] ;  /* 0x0001800000047ab9 */ /* 0x000fe20000000800 */
[----:B------:R-:W-:Y:S01]  /*5af0*/  UMOV UR18, 0x5 ;  /* 0x0000000500127882 */ /* 0x000fe20000000000 */
[----:B------:R-:W-:-:S02]  /*5b00*/  UIADD3 UR26, UR40, 0x1, URZ ;  /* 0x00000001281a7890 */ /* 0x000fc4000fffe03f */
[----:B------:R-:W-:Y:S02]  /*5b10*/  UIADD3 UR4, UR4, -0x1, URZ ;  /* 0xffffffff04047890 */ /* 0x000fe4000fffe03f */
[----:B------:R-:W-:Y:S01]  /*5b20*/  USHF.L.U32 UR5, UR11, UR5, URZ ;  /* 0x000000050b057299 */ /* 0x000fe2000800063f */
[----:B------:R-:W-:Y:S01]  /*5b30*/  ULDC.64 UR24, c[0x0][0x198] ;  /* 0x0000660000187ab9 */ /* 0x000fe20000000a00 */
[----:B0-----:R-:W-:Y:S02]  /*5b40*/  ULOP3.LUT UR8, UR9, 0x1, URZ, 0xc0, !UPT ;  /* 0x0000000109087892 */ /* 0x001fe4000f8ec03f */
[----:B------:R-:W-:Y:S02]  /*5b50*/  USHF.L.U32 UR7, UR9, 0xb, URZ ;  /* 0x0000000b09077899 */ /* 0x000fe4000800063f */
[----:B------:R-:W-:Y:S02]  /*5b60*/  USHF.R.U32.HI UR27, URZ, 0x1, UR9 ;  /* 0x000000013f1b7899 */ /* 0x000fe40008011609 */
[----:B------:R-:W-:-:S02]  /*5b70*/  USHF.L.U32 UR6, UR9, 0x6, URZ ;  /* 0x0000000609067899 */ /* 0x000fc4000800063f */
[----:B------:R-:W-:Y:S02]  /*5b80*/  ULOP3.LUT UR9, UR9, 0xfffffffe, URZ, 0xc0, !UPT ;  /* 0xfffffffe09097892 */ /* 0x000fe4000f8ec03f */
[----:B------:R-:W-:Y:S02]  /*5b90*/  UISETP.GT.U32.AND UP0, UPT, UR8, 0xffff, UPT ;  /* 0x0000ffff0800788c */ /* 0x000fe4000bf04070 */
[----:B------:R-:W-:Y:S02]  /*5ba0*/  ULOP3.LUT UR13, UR7, 0x800, URZ, 0xc0, !UPT ;  /* 0x00000800070d7892 */ /* 0x000fe4000f8ec03f */
[----:B------:R-:W-:Y:S02]  /*5bb0*/  ULOP3.LUT UR7, URZ, UR10, URZ, 0x33, !UPT ;  /* 0x0000000a3f077292 */ /* 0x000fe4000f8e333f */
[----:B------:R-:W-:Y:S02]  /*5bc0*/  USHF.L.U32 UR10, UR11, UR9, URZ ;  /* 0x000000090b0a7299 */ /* 0x000fe4000800063f */
[----:B------:R-:W-:-:S02]  /*5bd0*/  ULOP3.LUT UR9, UR9, 0x1, URZ, 0xfc, !UPT ;  /* 0x0000000109097892 */ /* 0x000fc4000f8efc3f */
[----:B------:R-:W-:Y:S02]  /*5be0*/  USEL UR8, UR8, 0xffff, !UP0 ;  /* 0x0000ffff08087887 */ /* 0x000fe4000c000000 */
[----:B------:R-:W-:Y:S02]  /*5bf0*/  USHF.L.U32 UR9, UR11, UR9, URZ ;  /* 0x000000090b097299 */ /* 0x000fe4000800063f */
[----:B------:R-:W-:Y:S02]  /*5c00*/  ULOP3.LUT UR8, UR8, 0xffff, URZ, 0xc0, !UPT ;  /* 0x0000ffff08087892 */ /* 0x000fe4000f8ec03f */
[----:B------:R-:W-:Y:S02]  /*5c10*/  ULEA UR28, UR27, 0x180, 0xa ;  /* 0x000001801b1c7891 */ /* 0x000fe4000f8e503f */
[----:B------:R-:W-:Y:S02]  /*5c20*/  ULOP3.LUT UR6, UR6, 0x40, URZ, 0xc0, !UPT ;  /* 0x0000004006067892 */ /* 0x000fe4000f8ec03f */
[----:B------:R-:W-:-:S02]  /*5c30*/  UIADD3 UR13, UR13, 0x2980, URZ ;  /* 0x000029800d0d7890 */ /* 0x000fc4000fffe03f */
[----:B------:R-:W-:Y:S02]  /*5c40*/  ULOP3.LUT UR19, UR10, UR9, URZ, 0xfc, !UPT ;  /* 0x000000090a137292 */ /* 0x000fe4000f8efc3f */
[----:B------:R-:W-:-:S12]  /*5c50*/  USHF.L.U32 UR18, UR18, UR8, URZ ;  /* 0x0000000812127299 */ /* 0x000fd8000800063f */
.L_x_183:
[----:B------:R-:W-:-:S03]  /*5c60*/  UMOV UR8, 0xffffffff ;  /* 0xffffffff00087882 */ /* 0x000fc60000000000 */
[----:B------:R-:W-:Y:S05]  /*5c70*/  BRA.DIV UR8, `(.L_x_172) ;  /* 0x0000001208087947 */ /* 0x000fea000b800000 */
[----:B------:R-:W-:-:S13]  /*5c80*/  ELECT P6, URZ, PT ;  /* 0x00000000003f782f */ /* 0x000fda00038c0000 */
.L_x_197:
[----:B------:R-:W0:Y:S01]  /*5c90*/  LDC R4, c[0x0][0x28c] ;  /* 0x0000a300ff047b82 */ /* 0x000e220000000800 */
[----:B------:R-:W-:Y:S01]  /*5ca0*/  BSSY B1, `(.L_x_173) ;  /* 0x000003a000017945 */ /* 0x000fe20003800000 */
[----:B0-----:R-:W-:-:S13]  /*5cb0*/  ISETP.LT.OR P6, PT, R4, 0x1, !P6 ;  /* 0x000000010400780c */ /* 0x001fda00077c1670 */
[----:B------:R-:W-:Y:S05]  /*5cc0*/  @P6 BRA `(.L_x_174) ;  /* 0x0000000000dc6947 */ /* 0x000fea0003800000 */
[----:B------:R-:W-:Y:S01]  /*5cd0*/  LEA R22, R22, UR27, 0x1 ;  /* 0x0000001b16167c11 */ /* 0x000fe2000f8e08ff */
[----:B------:R-:W-:Y:S01]  /*5ce0*/  IMAD.MOV.U32 R13, RZ, RZ, RZ ;  /* 0x000000ffff0d7224 */ /* 0x000fe200078e00ff */
[----:B------:R-:W-:Y:S01]  /*5cf0*/  LEA R19, R19, UR6, 0x7 ;  /* 0x0000000613137c11 */ /* 0x000fe2000f8e38ff */
[----:B------:R-:W-:Y:S02]  /*5d00*/  IMAD.U32 R14, RZ, RZ, UR26 ;  /* 0x0000001aff0e7e24 */ /* 0x000fe4000f8e00ff */
[----:B------:R-:W-:Y:S02]  /*5d10*/  IMAD.MOV.U32 R4, RZ, RZ, R3 ;  /* 0x000000ffff047224 */ /* 0x000fe400078e0003 */
[----:B------:R-:W-:Y:S02]  /*5d20*/  IMAD.MOV.U32 R5, RZ, RZ, R8 ;  /* 0x000000ffff057224 */ /* 0x000fe400078e0008 */
[----:B------:R-:W-:-:S07]  /*5d30*/  IMAD.SHL.U32 R22, R22, 0x20, RZ ;  /* 0x0000002016167824 */ /* 0x000fce00078e00ff */
.L_x_178:
[----:B------:R-:W0:Y:S01]  /*5d40*/  S2R R7, SR_CgaCtaId ;  /* 0x0000000000077919 */ /* 0x000e220000008800 */
[----:B------:R-:W-:-:S04]  /*5d50*/  MOV R6, 0x400 ;  /* 0x0000040000067802 */ /* 0x000fc80000000f00 */
[----:B0-----:R-:W-:Y:S02]  /*5d60*/  LEA R12, R7, R6, 0x18 ;  /* 0x00000006070c7211 */ /* 0x001fe400078ec0ff */
[----:B------:R-:W-:Y:S01]  /*5d70*/  SHF.L.U32 R6, R4, 0x1f, RZ ;  /* 0x0000001f04067819 */ /* 0x000fe200000006ff */
[----:B------:R-:W0:Y:S02]  /*5d80*/  @!P2 LDC R7, c[0x0][0x500] ;  /* 0x00014000ff07ab82 */ /* 0x000e240000000800 */
[----:B------:R-:W-:-:S04]  /*5d90*/  IMAD R11, R5, 0x8, R12 ;  /* 0x00000008050b7824 */ /* 0x000fc800078e020c */
[----:B------:R-:W1:Y:S02]  /*5da0*/  SYNCS.PHASECHK.TRANS64.TRYWAIT P1, [R11+URZ+0x28], R6 ;  /* 0x000028060b0075a7 */ /* 0x000e64000802017f */
[----:B-1----:R-:W-:Y:S05]  /*5db0*/  @!P1 BRA `(.L_x_175) ;  /* 0x0000000c00d89947 */ /* 0x002fea0003800000 */
.L_x_198:
[----:B-1----:R-:W-:Y:S01]  /*5dc0*/  PRMT R6, R9, 0x9910, RZ ;  /* 0x0000991009067816 */ /* 0x002fe200000000ff */
[----:B0-----:R0:W-:Y:S03]  /*5dd0*/  @!P2 SYNCS.ARRIVE.TRANS64 RZ, [R11+URZ], R7 ;  /* 0x000000070bffa9a7 */ /* 0x0011e6000800003f */
[----:B------:R-:W-:-:S13]  /*5de0*/  ISETP.NE.AND P1, PT, R6, 0x2, PT ;  /* 0x000000020600780c */ /* 0x000fda0003f25270 */
[----:B0-----:R-:W-:Y:S05]  /*5df0*/  @P1 BRA `(.L_x_176) ;  /* 0x0000000000041947 */ /* 0x001fea0003800000 */
[----:B------:R-:W-:Y:S01]  /*5e00*/  BPT.TRAP 0x1 ;  /* 0x000000040000795c */ /* 0x000fe20000300000 */
.L_x_176:
[----:B------:R-:W-:Y:S05]  /*5e10*/  @P0 BRA `(.L_x_177) ;  /* 0x0000000000040947 */ /* 0x000fea0003800000 */
[----:B------:R-:W-:Y:S01]  /*5e20*/  BPT.TRAP 0x1 ;  /* 0x000000040000795c */ /* 0x000fe20000300000 */
.L_x_177:
[----:B------:R-:W-:Y:S01]  /*5e30*/  R2UR UR11, R5 ;  /* 0x00000000050b72ca */ /* 0x000fe200000e0000 */
[----:B------:R-:W-:Y:S01]  /*5e40*/  VIADD R14, R14, 0xffffffff ;  /* 0xffffffff0e0e7836 */ /* 0x000fe20000000000 */
[----:B------:R-:W-:Y:S01]  /*5e50*/  R2UR UR21, R12 ;  /* 0x000000000c1572ca */ /* 0x000fe200000e0000 */
[----:B------:R-:W-:Y:S01]  /*5e60*/  UIADD3 UR14, UP0, UR24, 0xf0, URZ ;  /* 0x000000f0180e7890 */ /* 0x000fe2000ff1e03f */
[----:B------:R-:W-:Y:S01]  /*5e70*/  R2UR UR22, R22 ;  /* 0x00000000161672ca */ /* 0x000fe200000e0000 */
[----:B------:R-:W-:Y:S01]  /*5e80*/  UIADD3 UR30, UP1, UR24, 0x1f0, URZ ;  /* 0x000001f0181e7890 */ /* 0x000fe2000ff3e03f */
[----:B------:R-:W-:Y:S01]  /*5e90*/  R2UR UR9, R11 ;  /* 0x000000000b0972ca */ /* 0x000fe200000e0000 */
[----:B------:R-:W-:Y:S01]  /*5ea0*/  UIADD3.X UR15, URZ, UR25, URZ, UP0, !UPT ;  /* 0x000000193f0f7290 */ /* 0x000fe200087fe43f */
[----:B------:R-:W-:Y:S01]  /*5eb0*/  R2UR UR10, R13 ;  /* 0x000000000d0a72ca */ /* 0x000fe200000e0000 */
[----:B------:R-:W-:Y:S01]  /*5ec0*/  UPRMT UR20, URZ, 0x5410, UR18 ;  /* 0x000054103f147896 */ /* 0x000fe20008000012 */
[----:B------:R-:W-:Y:S01]  /*5ed0*/  R2UR UR12, R18 ;  /* 0x00000000120c72ca */ /* 0x000fe200000e0000 */
[----:B------:R-:W-:Y:S01]  /*5ee0*/  VIADD R5, R5, 0x1 ;  /* 0x0000000105057836 */ /* 0x000fe20000000000 */
[----:B------:R-:W-:Y:S01]  /*5ef0*/  R2UR UR23, R19 ;  /* 0x00000000131772ca */ /* 0x000fe200000e0000 */
[----:B------:R-:W-:Y:S01]  /*5f00*/  ULEA UR8, UR11, UR28, 0xb ;  /* 0x0000001c0b087291 */ /* 0x000fe2000f8e583f */
[----:B------:R-:W-:Y:S01]  /*5f10*/  ISETP.GT.AND P3, PT, R14, 0x1, PT ;  /* 0x000000010e00780c */ /* 0x000fe20003f64270 */
[----:B------:R-:W-:Y:S01]  /*5f20*/  ULEA UR11, UR11, UR13, 0xc ;  /* 0x0000000d0b0b7291 */ /* 0x000fe2000f8e603f */
[----:B------:R-:W-:Y:S01]  /*5f30*/  ISETP.NE.AND P1, PT, R5, 0x5, PT ;  /* 0x000000050500780c */ /* 0x000fe20003f25270 */
[----:B------:R-:W-:Y:S01]  /*5f40*/  UIADD3 UR8, UR21, UR8, URZ ;  /* 0x0000000815087290 */ /* 0x000fe2000fffe03f */
[----:B------:R-:W-:Y:S01]  /*5f50*/  VIADD R13, R13, 0x20 ;  /* 0x000000200d0d7836 */ /* 0x000fe20000000000 */
[----:B------:R-:W-:Y:S01]  /*5f60*/  UIADD3 UR21, UR21, UR11, URZ ;  /* 0x0000000b15157290 */ /* 0x000fe2000fffe03f */
[----:B------:R-:W-:Y:S01]  /*5f70*/  SEL R7, RZ, 0x1, P1 ;  /* 0x00000001ff077807 */ /* 0x000fe20000800000 */
[----:B------:R-:W-:Y:S01]  /*5f80*/  UPRMT UR29, URZ, 0x5410, UR19 ;  /* 0x000054103f1d7896 */ /* 0x000fe20008000013 */
[----:B------:R-:W-:Y:S01]  /*5f90*/  SEL R5, R5, RZ, P1 ;  /* 0x000000ff05057207 */ /* 0x000fe20000800000 */
[----:B------:R-:W-:Y:S01]  /*5fa0*/  UIADD3.X UR31, URZ, UR25, URZ, UP1, !UPT ;  /* 0x000000193f1f7290 */ /* 0x000fe20008ffe43f */
[----:B------:R-:W-:Y:S01]  /*5fb0*/  LOP3.LUT R4, R4, R7, RZ, 0x3c, !PT ;  /* 0x0000000704047212 */ /* 0x000fe200078e3cff */
[----:B------:R-:W-:Y:S01]  /*5fc0*/  UMOV UR16, 0x0 ;  /* 0x0000000000107882 */ /* 0x000fe20000000000 */
[----:B------:R-:W-:Y:S01]  /*5fd0*/  UMOV UR17, 0x10000000 ;  /* 0x1000000000117882 */ /* 0x000fe20000000000 */
[----:B------:R-:W-:-:S02]  /*5fe0*/  UMOV UR11, UR22 ;  /* 0x00000016000b7c82 */ /* 0x000fc40008000000 */
[----:B------:R0:W-:Y:S02]  /*5ff0*/  UTMALDG.3D.MULTICAST [UR8], [UR14], UR20, desc[UR16] ;  /* 0x000010080e0073b4 */ /* 0x0001e40008011814 */
[----:B0-----:R-:W-:Y:S01]  /*6000*/  UMOV UR8, UR21 ;  /* 0x0000001500087c82 */ /* 0x001fe20008000000 */
[----:B------:R-:W-:Y:S02]  /*6010*/  UMOV UR11, UR23 ;  /* 0x00000017000b7c82 */ /* 0x000fe40008000000 */
[----:B------:R0:W-:Y:S02]  /*6020*/  UTMALDG.3D.MULTICAST [UR8], [UR30], UR29, desc[UR16] ;  /* 0x000010081e0073b4 */ /* 0x0001e4000801181d */
[----:B0-----:R-:W-:Y:S05]  /*6030*/  @P3 BRA `(.L_x_178) ;  /* 0xfffffffc00403947 */ /* 0x001fea000383ffff */
.L_x_174:
[----:B------:R-:W-:Y:S05]  /*6040*/  BSYNC B1 ;  /* 0x0000000000017941 */ /* 0x000fea0003800000 */
.L_x_173:
[----:B------:R-:W2:Y:S01]  /*6050*/  LDL.64 R20, [R1] ;  /* 0x0000000001147983 */ /* 0x000ea20000100a00 */
[----:B------:R-:W-:Y:S01]  /*6060*/  LOP3.LUT P4, RZ, R10, 0xff, RZ, 0xc0, !PT ;  /* 0x000000ff0aff7812 */ /* 0x000fe2000788c0ff */
[----:B------:R-:W-:Y:S01]  /*6070*/  VIADD R7, R8, UR40 ;  /* 0x0000002808077c36 */ /* 0x000fe20008000000 */
[----:B------:R-:W-:Y:S01]  /*6080*/  ULDC.64 UR8, c[0x0][0x650] ;  /* 0x0001940000087ab9 */ /* 0x000fe20000000a00 */
[----:B------:R-:W-:Y:S01]  /*6090*/  IMAD.U32 R8, RZ, RZ, UR40 ;  /* 0x00000028ff087e24 */ /* 0x000fe2000f8e00ff */
[----:B------:R-:W-:Y:S01]  /*60a0*/  UISETP.GE.U32.AND UP0, UPT, UR40, 0x5, UPT ;  /* 0x000000052800788c */ /* 0x000fe2000bf06070 */
[----:B------:R-:W-:Y:S01]  /*60b0*/  BSSY B1, `(.L_x_179) ;  /* 0x000006b000017945 */ /* 0x000fe20003800000 */
[----:B------:R-:W-:Y:S01]  /*60c0*/  ISETP.GT.U32.AND P1, PT, R7, 0x4, PT ;  /* 0x000000040700780c */ /* 0x000fe20003f24070 */
[----:B------:R-:W-:Y:S01]  /*60d0*/  IMAD.MOV.U32 R22, RZ, RZ, -0x1 ;  /* 0xffffffffff167424 */ /* 0x000fe200078e00ff */
[----:B------:R-:W-:Y:S01]  /*60e0*/  PRMT R10, RZ, 0x7610, R10 ;  /* 0x00007610ff0a7816 */ /* 0x000fe2000000000a */
[----:B------:R-:W-:Y:S01]  /*60f0*/  IMAD.MOV.U32 R19, RZ, RZ, -0x1 ;  /* 0xffffffffff137424 */ /* 0x000fe200078e00ff */
[----:B------:R-:W-:Y:S01]  /*6100*/  ISETP.LT.U32.AND P1, PT, R8, 0x5, P1 ;  /* 0x000000050800780c */ /* 0x000fe20000f21070 */
[----:B------:R-:W-:Y:S01]  /*6110*/  IMAD.MOV.U32 R18, RZ, RZ, -0x1 ;  /* 0xffffffffff127424 */ /* 0x000fe200078e00ff */
[----:B------:R-:W-:Y:S01]  /*6120*/  PLOP3.LUT P3, PT, PT, PT, UP0, 0x80, 0x0 ;  /* 0x000000000000781c */ /* 0x000fe20003f6f008 */
[----:B------:R-:W0:Y:S01]  /*6130*/  @P4 S2R R5, SR_CgaCtaId ;  /* 0x0000000000054919 */ /* 0x000e220000008800 */
[----:B------:R-:W-:-:S04]  /*6140*/  @P4 MOV R4, 0x400 ;  /* 0x0000040000044802 */ /* 0x000fc80000000f00 */
[----:B0-----:R-:W-:Y:S01]  /*6150*/  @P4 LEA R6, R5, R4, 0x18 ;  /* 0x0000000405064211 */ /* 0x001fe200078ec0ff */
[----:B------:R-:W-:Y:S01]  /*6160*/  IMAD.WIDE.U32 R4, R7, -0x33333333, RZ ;  /* 0xcccccccd07047825 */ /* 0x000fe200078e00ff */
[----:B------:R-:W-:Y:S02]  /*6170*/  SEL R4, RZ, 0x1, !P1 ;  /* 0x00000001ff047807 */ /* 0x000fe40004800000 */
[----:B------:R0:W-:Y:S02]  /*6180*/  @P4 SYNCS.ARRIVE.TRANS64.A1T0 RZ, [R6+URZ+0x88], RZ ;  /* 0x000088ff06ff49a7 */ /* 0x0001e4000810003f */
[----:B------:R-:W-:Y:S02]  /*6190*/  LOP3.LUT R3, R3, R4, RZ, 0x3c, !PT ;  /* 0x0000000403037212 */ /* 0x000fe400078e3cff */
[----:B------:R-:W-:Y:S02]  /*61a0*/  PRMT R4, RZ, 0x7610, R4 ;  /* 0x00007610ff047816 */ /* 0x000fe40000000004 */
[----:B0-----:R-:W-:-:S04]  /*61b0*/  SHF.R.U32.HI R6, RZ, 0x2, R5 ;  /* 0x00000002ff067819 */ /* 0x001fc80000011605 */
[----:B------:R-:W-:Y:S01]  /*61c0*/  @P3 LOP3.LUT R3, R3, 0x1, R6, 0x78, !PT ;  /* 0x0000000103033812 */ /* 0x000fe200078e7806 */
[----:B------:R-:W-:Y:S01]  /*61d0*/  IMAD R8, R6, -0x5, R7 ;  /* 0xfffffffb06087824 */ /* 0x000fe200078e0207 */
[----:B--2---:R-:W-:-:S04]  /*61e0*/  IADD3 R16, P4, R16, R20, RZ ;  /* 0x0000001410107210 */ /* 0x004fc80007f9e0ff */
[----:B------:R-:W-:Y:S01]  /*61f0*/  ISETP.GE.U32.AND P1, PT, R16, UR8, PT ;  /* 0x0000000810007c0c */ /* 0x000fe2000bf26070 */
[----:B------:R-:W-:-:S05]  /*6200*/  IMAD.X R17, R17, 0x1, R0, P4 ;  /* 0x0000000111117824 */ /* 0x000fca00020e0600 */
[----:B------:R-:W-:-:S13]  /*6210*/  ISETP.GE.U32.AND.EX P1, PT, R17, UR9, PT, P1 ;  /* 0x0000000911007c0c */ /* 0x000fda000bf26110 */
[----:B------:R-:W-:Y:S05]  /*6220*/  @P1 BRA `(.L_x_180) ;  /* 0x00000004004c1947 */ /* 0x000fea0003800000 */
[----:B------:R-:W0:Y:S01]  /*6230*/  S2R R12, SR_CTAID.X ;  /* 0x00000000000c7919 */ /* 0x000e220000002500 */
[----:B------:R-:W-:Y:S01]  /*6240*/  ULDC.64 UR8, c[0x0][0x628] ;  /* 0x00018a0000087ab9 */ /* 0x000fe20000000a00 */
[----:B------:R-:W1:Y:S01]  /*6250*/  LDC R13, c[0x0][0x144] ;  /* 0x00005100ff0d7b82 */ /* 0x000e620000000800 */
[----:B------:R-:W-:Y:S01]  /*6260*/  ISETP.NE.U32.AND P1, PT, RZ, UR8, PT ;  /* 0x00000008ff007c0c */ /* 0x000fe2000bf25070 */
[----:B------:R-:W2:Y:S01]  /*6270*/  S2R R11, SR_CTAID.Y ;  /* 0x00000000000b7919 */ /* 0x000ea20000002600 */
[----:B------:R-:W-:Y:S01]  /*6280*/  ULDC UR10, c[0x0][0x150] ;  /* 0x00005400000a7ab9 */ /* 0x000fe20000000800 */
[----:B------:R-:W-:Y:S01]  /*6290*/  ULDC UR11, c[0x0][0x630] ;  /* 0x00018c00000b7ab9 */ /* 0x000fe20000000800 */
[----:B------:R-:W-:Y:S01]  /*62a0*/  ISETP.NE.AND.EX P1, PT, RZ, UR9, PT, P1 ;  /* 0x00000009ff007c0c */ /* 0x000fe2000bf25310 */
[----:B------:R-:W-:Y:S01]  /*62b0*/  IMAD.MOV.U32 R4, RZ, RZ, R16 ;  /* 0x000000ffff047224 */ /* 0x000fe200078e0010 */
[----:B0-----:R-:W-:-:S05]  /*62c0*/  I2FP.F32.U32 R5, R12 ;  /* 0x0000000c00057245 */ /* 0x001fca0000201000 */
[----:B------:R-:W-:Y:S01]  /*62d0*/  FMUL R14, R5, UR10 ;  /* 0x0000000a050e7c20 */ /* 0x000fe20008400000 */
[----:B------:R-:W-:-:S05]  /*62e0*/  IMAD.MOV.U32 R5, RZ, RZ, R17 ;  /* 0x000000ffff057224 */ /* 0x000fca00078e0011 */
[----:B--2---:R-:W-:Y:S05]  /*62f0*/  @!P1 BRA `(.L_x_181) ;  /* 0x0000000000289947 */ /* 0x004fea0003800000 */
[----:B------:R-:W-:Y:S02]  /*6300*/  ULDC UR10, c[0x0][0x634] ;  /* 0x00018d00000a7ab9 */ /* 0x000fe40000000800 */
[----:B------:R-:W-:-:S05]  /*6310*/  IADD3 R5, P1, R16, UR10, RZ ;  /* 0x0000000a10057c10 */ /* 0x000fca000ff3e0ff */
[----:B------:R-:W-:-:S04]  /*6320*/  IMAD.X R15, RZ, RZ, R17, P1 ;  /* 0x000000ffff0f7224 */ /* 0x000fc800008e0611 */
[----:B------:R-:W-:-:S04]  /*6330*/  IMAD.WIDE.U32 R6, R15, UR8, RZ ;  /* 0x000000080f067c25 */ /* 0x000fc8000f8e00ff */
[----:B------:R-:W-:-:S04]  /*6340*/  IMAD.WIDE.U32 R6, P1, R5, UR9, R6 ;  /* 0x0000000905067c25 */ /* 0x000fc8000f820006 */
[----:B------:R-:W-:-:S04]  /*6350*/  IMAD.WIDE.U32 R4, R5, UR8, RZ ;  /* 0x0000000805047c25 */ /* 0x000fc8000f8e00ff */
[----:B------:R-:W-:Y:S01]  /*6360*/  IMAD.MOV.U32 R4, RZ, RZ, R7 ;  /* 0x000000ffff047224 */ /* 0x000fe200078e0007 */
[----:B------:R-:W-:Y:S01]  /*6370*/  IADD3 RZ, P3, R5, R6, RZ ;  /* 0x0000000605ff7210 */ /* 0x000fe20007f7e0ff */
[----:B------:R-:W-:-:S04]  /*6380*/  IMAD.X R5, RZ, RZ, RZ, P1 ;  /* 0x000000ffff057224 */ /* 0x000fc800008e06ff */
[----:B------:R-:W-:-:S08]  /*6390*/  IMAD.WIDE.U32.X R4, R15, UR9, R4, P3 ;  /* 0x000000090f047c25 */ /* 0x000fd000098e0404 */
.L_x_181:
[--C-:B------:R-:W-:Y:S01]  /*63a0*/  SHF.R.U64 R18, R4, UR11, R5.reuse ;  /* 0x0000000b04127c19 */ /* 0x100fe20008001205 */
[----:B------:R-:W0:Y:S01]  /*63b0*/  F2I.U32.TRUNC.NTZ R14, R14 ;  /* 0x0000000e000e7305 */ /* 0x000e22000020f000 */
[----:B------:R-:W-:Y:S01]  /*63c0*/  SHF.R.U32.HI R4, RZ, UR11, R5 ;  /* 0x0000000bff047c19 */ /* 0x000fe20008011605 */
[----:B------:R-:W-:Y:S01]  /*63d0*/  ULDC.64 UR8, c[0x0][0x620] ;  /* 0x0001880000087ab9 */ /* 0x000fe20000000a00 */
[----:B------:R-:W-:Y:S01]  /*63e0*/  IADD3 R7, P1, RZ, -R18, RZ ;  /* 0x80000012ff077210 */ /* 0x000fe20007f3e0ff */
[----:B------:R-:W-:Y:S01]  /*63f0*/  ULDC.64 UR10, c[0x0][0x640] ;  /* 0x00019000000a7ab9 */ /* 0x000fe20000000a00 */
[----:B------:R-:W2:Y:S03]  /*6400*/  LDC R20, c[0x0][0x148] ;  /* 0x00005200ff147b82 */ /* 0x000ea60000000800 */
[----:B------:R-:W-:Y:S01]  /*6410*/  IMAD.X R4, RZ, RZ, ~R4, P1 ;  /* 0x000000ffff047224 */ /* 0x000fe200008e0e04 */
[----:B------:R-:W-:-:S03]  /*6420*/  ISETP.NE.U32.AND P1, PT, RZ, UR10, PT ;  /* 0x0000000aff007c0c */ /* 0x000fc6000bf25070 */
[----:B------:R-:W-:Y:S01]  /*6430*/  IMAD R6, R4, UR8, RZ ;  /* 0x0000000804067c24 */ /* 0x000fe2000f8e02ff */
[----:B------:R-:W-:Y:S01]  /*6440*/  ISETP.NE.AND.EX P1, PT, RZ, UR11, PT, P1 ;  /* 0x0000000bff007c0c */ /* 0x000fe2000bf25310 */
[----:B------:R-:W-:Y:S01]  /*6450*/  IMAD.WIDE.U32 R4, R7, UR8, R16 ;  /* 0x0000000807047c25 */ /* 0x000fe2000f8e0010 */
[----:B------:R-:W-:-:S03]  /*6460*/  ULDC UR8, c[0x0][0x618] ;  /* 0x0001860000087ab9 */ /* 0x000fc60000000800 */
[----:B------:R-:W-:Y:S01]  /*6470*/  IMAD R7, R7, UR9, R6 ;  /* 0x0000000907077c24 */ /* 0x000fe2000f8e0206 */
[----:B------:R-:W-:Y:S01]  /*6480*/  ULDC UR9, c[0x0][0x154] ;  /* 0x0000550000097ab9 */ /* 0x000fe20000000800 */
[----:B0-----:R-:W-:Y:S02]  /*6490*/  IMAD.MOV R6, RZ, RZ, -R14 ;  /* 0x000000ffff067224 */ /* 0x001fe400078e0a0e */
[----:B------:R-:W-:Y:S02]  /*64a0*/  IMAD.IADD R5, R5, 0x1, R7 ;  /* 0x0000000105057824 */ /* 0x000fe400078e0207 */
[----:B-1----:R-:W-:Y:S01]  /*64b0*/  IMAD R12, R13, R6, R12 ;  /* 0x000000060d0c7224 */ /* 0x002fe200078e020c */
[----:B------:R-:W-:Y:S02]  /*64c0*/  I2FP.F32.U32 R6, R11 ;  /* 0x0000000b00067245 */ /* 0x000fe40000201000 */
[--C-:B------:R-:W-:Y:S02]  /*64d0*/  SHF.R.U64 R13, R4, UR8, R5.reuse ;  /* 0x00000008040d7c19 */ /* 0x100fe40008001205 */
[----:B------:R-:W-:Y:S01]  /*64e0*/  SHF.R.U32.HI R4, RZ, UR8, R5 ;  /* 0x00000008ff047c19 */ /* 0x000fe20008011605 */
[----:B------:R-:W-:Y:S01]  /*64f0*/  FMUL R6, R6, UR9 ;  /* 0x0000000906067c20 */ /* 0x000fe20008400000 */
[----:B------:R-:W-:-:S02]  /*6500*/  ULDC UR8, c[0x0][0x608] ;  /* 0x0001820000087ab9 */ /* 0x000fc40000000800 */
[--C-:B------:R-:W-:Y:S01]  /*6510*/  SHF.R.U64 R15, R13, UR8, R4.reuse ;  /* 0x000000080d0f7c19 */ /* 0x100fe20008001204 */
[----:B------:R0:W1:Y:S01]  /*6520*/  F2I.U32.TRUNC.NTZ R21, R6 ;  /* 0x0000000600157305 */ /* 0x000062000020f000 */
[----:B------:R-:W-:Y:S01]  /*6530*/  SHF.R.U32.HI R4, RZ, UR8, R4 ;  /* 0x00000008ff047c19 */ /* 0x000fe20008011604 */
[----:B------:R-:W-:-:S03]  /*6540*/  ULDC UR8, c[0x0][0x658] ;  /* 0x0001960000087ab9 */ /* 0x000fc60000000800 */
[--C-:B------:R-:W-:Y:S02]  /*6550*/  SHF.R.U64 R14, R15, UR8, R4.reuse ;  /* 0x000000080f0e7c19 */ /* 0x100fe40008001204 */
[----:B------:R-:W-:-:S03]  /*6560*/  SHF.R.U32.HI R19, RZ, UR8, R4 ;  /* 0x00000008ff137c19 */ /* 0x000fc60008011604 */
[----:B------:R-:W-:Y:S02]  /*6570*/  IMAD.MOV.U32 R4, RZ, RZ, R14 ;  /* 0x000000ffff047224 */ /* 0x000fe400078e000e */
[----:B------:R-:W-:Y:S01]  /*6580*/  IMAD.MOV.U32 R5, RZ, RZ, R19 ;  /* 0x000000ffff057224 */ /* 0x000fe200078e0013 */
[----:B0-----:R-:W-:Y:S06]  /*6590*/  @!P1 BRA `(.L_x_182) ;  /* 0x0000000000289947 */ /* 0x001fec0003800000 */
        /* <DEDUP_REMOVED lines=10> */
.L_x_182:
[----:B------:R-:W-:Y:S01]  /*6640*/  ISETP.NE.AND P1, PT, R2, 0x1, PT ;  /* 0x000000010200780c */ /* 0x000fe20003f25270 */
[----:B------:R-:W-:Y:S01]  /*6650*/  ULDC UR8, c[0x0][0x648] ;  /* 0x0001920000087ab9 */ /* 0x000fe20000000800 */
[----:B------:R-:W-:Y:S01]  /*6660*/  LOP3.LUT R15, R15, UR7, RZ, 0xc0, !PT ;  /* 0x000000070f0f7c12 */ /* 0x000fe2000f8ec0ff */
[----:B-1----:R-:W-:Y:S01]  /*6670*/  IMAD.MOV R21, RZ, RZ, -R21 ;  /* 0x000000ffff157224 */ /* 0x002fe200078e0a15 */
[----:B------:R-:W-:Y:S01]  /*6680*/  SHF.R.U64 R4, R4, UR8, R5 ;  /* 0x0000000804047c19 */ /* 0x000fe20008001205 */
[----:B------:R-:W-:Y:S01]  /*6690*/  ULDC UR8, c[0x0][0x638] ;  /* 0x00018e0000087ab9 */ /* 0x000fe20000000800 */
[----:B------:R-:W-:Y:S01]  /*66a0*/  LOP3.LUT R13, R13, UR4, RZ, 0xc0, !PT ;  /* 0x000000040d0d7c12 */ /* 0x000fe2000f8ec0ff */
[----:B------:R-:W-:Y:S02]  /*66b0*/  ULDC UR9, c[0x0][0x610] ;  /* 0x0001840000097ab9 */ /* 0x000fe40000000800 */
[----:B------:R-:W-:Y:S02]  /*66c0*/  IMAD.MOV R5, RZ, RZ, -R4 ;  /* 0x000000ffff057224 */ /* 0x000fe400078e0a04 */
[----:B------:R-:W-:-:S02]  /*66d0*/  IMAD R15, R4, UR5, R15 ;  /* 0x00000005040f7c24 */ /* 0x000fc4000f8e020f */
[----:B--2---:R-:W-:Y:S02]  /*66e0*/  @P1 IMAD R12, R20, R21, R11 ;  /* 0x00000015140c1224 */ /* 0x004fe400078e020b */
[----:B------:R-:W-:Y:S01]  /*66f0*/  IMAD R14, R5, UR8, R14 ;  /* 0x00000008050e7c24 */ /* 0x000fe2000f8e020e */
[----:B------:R-:W-:Y:S01]  /*6700*/  ULDC UR8, c[0x0][0x600] ;  /* 0x0001800000087ab9 */ /* 0x000fe20000000800 */
[----:B------:R-:W-:Y:S02]  /*6710*/  IMAD R12, R15, UR9, R12 ;  /* 0x000000090f0c7c24 */ /* 0x000fe4000f8e020c */
[----:B------:R-:W-:Y:S02]  /*6720*/  IMAD R5, R14, UR8, R13 ;  /* 0x000000080e057c24 */ /* 0x000fe4000f8e020d */
[----:B------:R-:W-:-:S03]  /*6730*/  IMAD.MOV.U32 R4, RZ, RZ, 0x1 ;  /* 0x00000001ff047424 */ /* 0x000fc600078e00ff */
[----:B------:R-:W-:Y:S02]  /*6740*/  SEL R19, R5, R12, !P1 ;  /* 0x0000000c05137207 */ /* 0x000fe40004800000 */
[----:B------:R-:W-:-:S07]  /*6750*/  SEL R22, R12, R5, !P1 ;  /* 0x000000050c167207 */ /* 0x000fce0004800000 */
.L_x_180:
[----:B------:R-:W-:Y:S05]  /*6760*/  BSYNC B1 ;  /* 0x0000000000017941 */ /* 0x000fea0003800000 */
.L_x_179:
[----:B------:R-:W-:-:S13]  /*6770*/  LOP3.LUT P1, RZ, R4, 0xff, RZ, 0xc0, !PT ;  /* 0x000000ff04ff7812 */ /* 0x000fda000782c0ff */
[----:B------:R-:W-:Y:S05]  /*6780*/  @P1 BRA `(.L_x_183) ;  /* 0xfffffff400341947 */ /* 0x000fea000383ffff */
[----:B------:R-:W-:Y:S05]  /*6790*/  BSYNC B0 ;  /* 0x0000000000007941 */ /* 0x000fea0003800000 */
.L_x_171:
[----:B------:R-:W-:-:S03]  /*67a0*/  UMOV UR8, 0xffffffff ;  /* 0xffffffff00087882 */ /* 0x000fc60000000000 */
[----:B------:R-:W-:Y:S05]  /*67b0*/  BRA.DIV UR8, `(.L_x_184) ;  /* 0x00000006086c7947 */ /* 0x000fea000b800000 */
[----:B------:R-:W-:-:S13]  /*67c0*/  ELECT P6, URZ, PT ;  /* 0x00000000003f782f */ /* 0x000fda00038c0000 */
.L_x_201:
[----:B------:R-:W-:Y:S04]  /*67d0*/  BSSY B0, `(.L_x_185) ;  /* 0x0000034000007945 */ /* 0x000fe80003800000 */
[----:B------:R-:W-:Y:S05]  /*67e0*/  @!P6 BRA `(.L_x_186) ;  /* 0x0000000000c8e947 */ /* 0x000fea0003800000 */
[----:B------:R-:W-:-:S04]  /*67f0*/  LOP3.LUT R23, R23, 0x2, RZ, 0xfc, !PT ;  /* 0x0000000217177812 */ /* 0x000fc800078efcff */
[----:B------:R-:W-:-:S13]  /*6800*/  ISETP.NE.AND P0, PT, R23, 0x3, PT ;  /* 0x000000031700780c */ /* 0x000fda0003f05270 */
[----:B------:R-:W-:Y:S05]  /*6810*/  @!P0 BRA `(.L_x_187) ;  /* 0x0000000000048947 */ /* 0x000fea0003800000 */
[----:B------:R-:W-:Y:S01]  /*6820*/  BPT.TRAP 0x1 ;  /* 0x000000040000795c */ /* 0x000fe20000300000 */
.L_x_187:
[----:B------:R-:W0:Y:S01]  /*6830*/  S2R R5, SR_CgaCtaId ;  /* 0x0000000000057919 */ /* 0x000e220000008800 */
[----:B------:R-:W-:Y:S02]  /*6840*/  MOV R0, 0x400 ;  /* 0x0000040000007802 */ /* 0x000fe40000000f00 */
[----:B------:R-:W-:Y:S02]  /*6850*/  SHF.L.U32 R2, R3, 0x1f, RZ ;  /* 0x0000001f03027819 */ /* 0x000fe400000006ff */
[----:B0-----:R-:W-:-:S05]  /*6860*/  LEA R5, R5, R0, 0x18 ;  /* 0x0000000005057211 */ /* 0x001fca00078ec0ff */
[----:B------:R-:W-:-:S04]  /*6870*/  VIADD R5, R5, 0x28 ;  /* 0x0000002805057836 */ /* 0x000fc80000000000 */
[C---:B------:R-:W-:Y:S02]  /*6880*/  IMAD R7, R8.reuse, 0x8, R5 ;  /* 0x0000000808077824 */ /* 0x040fe400078e0205 */
[----:B------:R-:W-:Y:S02]  /*6890*/  VIADD R8, R8, 0x1 ;  /* 0x0000000108087836 */ /* 0x000fe40000000000 */
[----:B------:R-:W0:Y:S03]  /*68a0*/  SYNCS.PHASECHK.TRANS64.TRYWAIT P0, [R7+URZ], R2 ;  /* 0x00000002070075a7 */ /* 0x000e26000800017f */
[----:B------:R-:W-:-:S04]  /*68b0*/  ISETP.NE.AND P1, PT, R8, 0x5, PT ;  /* 0x000000050800780c */ /* 0x000fc80003f25270 */
[----:B------:R-:W-:Y:S02]  /*68c0*/  SEL R0, RZ, 0x1, P1 ;  /* 0x00000001ff007807 */ /* 0x000fe40000800000 */
[----:B------:R-:W-:Y:S02]  /*68d0*/  SEL R8, R8, RZ, P1 ;  /* 0x000000ff08087207 */ /* 0x000fe40000800000 */
[----:B------:R-:W-:-:S03]  /*68e0*/  LOP3.LUT R9, R3, R0, RZ, 0x3c, !PT ;  /* 0x0000000003097212 */ /* 0x000fc600078e3cff */
[----:B------:R-:W-:Y:S01]  /*68f0*/  IMAD R6, R8, 0x8, R5 ;  /* 0x0000000808067824 */ /* 0x000fe200078e0205 */
[----:B------:R-:W-:Y:S01]  /*6900*/  SHF.L.U32 R3, R9, 0x1f, RZ ;  /* 0x0000001f09037819 */ /* 0x000fe200000006ff */
[----:B0-----:R-:W-:Y:S06]  /*6910*/  @!P0 BRA `(.L_x_188) ;  /* 0x0000000400348947 */ /* 0x001fec0003800000 */
.L_x_202:
[----:B------:R-:W1:Y:S01]  /*6920*/  SYNCS.PHASECHK.TRANS64.TRYWAIT P0, [R6+URZ], R3 ;  /* 0x00000003060075a7 */ /* 0x000e62000800017f */
[----:B------:R-:W-:-:S05]  /*6930*/  VIADD R0, R8, 0x1 ;  /* 0x0000000108007836 */ /* 0x000fca0000000000 */
[----:B------:R-:W-:-:S04]  /*6940*/  ISETP.NE.AND P1, PT, R0, 0x5, PT ;  /* 0x000000050000780c */ /* 0x000fc80003f25270 */
[----:B0-----:R-:W-:Y:S02]  /*6950*/  SEL R2, RZ, 0x1, P1 ;  /* 0x00000001ff027807 */ /* 0x001fe40000800000 */
[----:B------:R-:W-:Y:S02]  /*6960*/  SEL R0, R0, RZ, P1 ;  /* 0x000000ff00007207 */ /* 0x000fe40000800000 */
[----:B------:R-:W-:-:S03]  /*6970*/  LOP3.LUT R9, R9, R2, RZ, 0x3c, !PT ;  /* 0x0000000209097212 */ /* 0x000fc600078e3cff */
[----:B------:R-:W-:Y:S01]  /*6980*/  IMAD R7, R0, 0x8, R5 ;  /* 0x0000000800077824 */ /* 0x000fe200078e0205 */
[----:B------:R-:W-:Y:S01]  /*6990*/  SHF.L.U32 R4, R9, 0x1f, RZ ;  /* 0x0000001f09047819 */ /* 0x000fe200000006ff */
[----:B-1----:R-:W-:Y:S06]  /*69a0*/  @!P0 BRA `(.L_x_189) ;  /* 0x0000000400248947 */ /* 0x002fec0003800000 */
.L_x_203:
[----:B------:R-:W1:Y:S01]  /*69b0*/  SYNCS.PHASECHK.TRANS64.TRYWAIT P0, [R7+URZ], R4 ;  /* 0x00000004070075a7 */ /* 0x000e62000800017f */
[----:B------:R-:W-:-:S05]  /*69c0*/  VIADD R0, R0, 0x1 ;  /* 0x0000000100007836 */ /* 0x000fca0000000000 */
[----:B------:R-:W-:-:S04]  /*69d0*/  ISETP.NE.AND P1, PT, R0, 0x5, PT ;  /* 0x000000050000780c */ /* 0x000fc80003f25270 */
[----:B------:R-:W-:Y:S02]  /*69e0*/  SEL R2, RZ, 0x1, P1 ;  /* 0x00000001ff027807 */ /* 0x000fe40000800000 */
[----:B------:R-:W-:Y:S02]  /*69f0*/  SEL R0, R0, RZ, P1 ;  /* 0x000000ff00007207 */ /* 0x000fe40000800000 */
[----:B------:R-:W-:-:S03]  /*6a00*/  LOP3.LUT R9, R9, R2, RZ, 0x3c, !PT ;  /* 0x0000000209097212 */ /* 0x000fc600078e3cff */
[----:B0-----:R-:W-:Y:S01]  /*6a10*/  IMAD R6, R0, 0x8, R5 ;  /* 0x0000000800067824 */ /* 0x001fe200078e0205 */
[----:B------:R-:W-:Y:S01]  /*6a20*/  SHF.L.U32 R3, R9, 0x1f, RZ ;  /* 0x0000001f09037819 */ /* 0x000fe200000006ff */
[----:B-1----:R-:W-:Y:S06]  /*6a30*/  @!P0 BRA `(.L_x_190) ;  /* 0x0000000400148947 */ /* 0x002fec0003800000 */
.L_x_204:
[----:B------:R-:W1:Y:S01]  /*6a40*/  SYNCS.PHASECHK.TRANS64.TRYWAIT P0, [R6+URZ], R3 ;  /* 0x00000003060075a7 */ /* 0x000e62000800017f */
[----:B------:R-:W-:-:S05]  /*6a50*/  VIADD R0, R0, 0x1 ;  /* 0x0000000100007836 */ /* 0x000fca0000000000 */
[----:B------:R-:W-:-:S04]  /*6a60*/  ISETP.NE.AND P1, PT, R0, 0x5, PT ;  /* 0x000000050000780c */ /* 0x000fc80003f25270 */
[----:B------:R-:W-:Y:S02]  /*6a70*/  SEL R2, RZ, 0x1, P1 ;  /* 0x00000001ff027807 */ /* 0x000fe40000800000 */
[----:B------:R-:W-:Y:S02]  /*6a80*/  SEL R0, R0, RZ, P1 ;  /* 0x000000ff00007207 */ /* 0x000fe40000800000 */
[----:B------:R-:W-:Y:S01]  /*6a90*/  LOP3.LUT R2, R9, R2, RZ, 0x3c, !PT ;  /* 0x0000000209027212 */ /* 0x000fe200078e3cff */
[----:B-1----:R-:W-:Y:S06]  /*6aa0*/  @!P0 BRA `(.L_x_191) ;  /* 0x00000004000c8947 */ /* 0x002fec0003800000 */
.L_x_205:
[----:B------:R-:W-:Y:S01]  /*6ab0*/  IMAD R5, R0, 0x8, R5 ;  /* 0x0000000800057824 */ /* 0x000fe200078e0205 */
[----:B------:R-:W-:-:S07]  /*6ac0*/  SHF.L.U32 R0, R2, 0x1f, RZ ;  /* 0x0000001f02007819 */ /* 0x000fce00000006ff */
.L_x_192:
[----:B--2---:R2:W3:Y:S02]  /*6ad0*/  SYNCS.PHASECHK.TRANS64.TRYWAIT P0, [R5+URZ], R0 ;  /* 0x00000000050075a7 */ /* 0x0044e4000800017f */
[----:B---3--:R-:W-:Y:S05]  /*6ae0*/  @!P0 NANOSLEEP.SYNCS 0x989680 ;  /* 0x009896800000895d */ /* 0x008fea0003900000 */
[----:B------:R-:W3:Y:S02]  /*6af0*/  @!P0 SYNCS.PHASECHK.TRANS64 P0, [R5+URZ], R0 ;  /* 0x00000000050085a7 */ /* 0x000ee4000800007f */
[----:B---3--:R-:W-:Y:S05]  /*6b00*/  @!P0 BRA `(.L_x_192) ;  /* 0xfffffffc00f08947 */ /* 0x008fea000383ffff */
.L_x_186:
[----:B------:R-:W-:Y:S05]  /*6b10*/  BSYNC B0 ;  /* 0x0000000000007941 */ /* 0x000fea0003800000 */
.L_x_185:
[----:B------:R-:W-:Y:S05]  /*6b20*/  EXIT ;  /* 0x000000000000794d */ /* 0x000fea0003800000 */
.L_x_19:
[----:B-1----:R-:W-:-:S04]  /*6b30*/  IMAD.U32 R3, RZ, RZ, UR43 ;  /* 0x0000002bff037e24 */ /* 0x002fc8000f8e00ff */
[----:B------:R1:W2:Y:S03]  /*6b40*/  SYNCS.PHASECHK.TRANS64.TRYWAIT P0, [R3+URZ+-0x8], R0 ;  /* 0xfffff800030075a7 */ /* 0x0002a6000800017f */
[----:B--2---:R-:W-:Y:S05]  /*6b50*/  @!P0 NANOSLEEP.SYNCS 0x989680 ;  /* 0x009896800000895d */ /* 0x004fea0003900000 */
[----:B------:R-:W2:Y:S02]  /*6b60*/  @!P0 SYNCS.PHASECHK.TRANS64 P0, [R3+URZ+-0x8], R0 ;  /* 0xfffff800030085a7 */ /* 0x000ea4000800007f */
[----:B--2---:R-:W-:Y:S05]  /*6b70*/  @!P0 BRA `(.L_x_19) ;  /* 0xfffffffc00ec8947 */ /* 0x004fea000383ffff */
[----:B------:R-:W-:Y:S05]  /*6b80*/  BRA `(.L_x_193) ;  /* 0xffffffac00147947 */ /* 0x000fea000383ffff */
.L_x_24:
[----:B--2---:R2:W3:Y:S02]  /*6b90*/  SYNCS.PHASECHK.TRANS64.TRYWAIT P1, [R3+URZ], R0 ;  /* 0x00000000030075a7 */ /* 0x0044e4000802017f */
[----:B---3--:R-:W-:Y:S05]  /*6ba0*/  @!P1 NANOSLEEP.SYNCS 0x989680 ;  /* 0x009896800000995d */ /* 0x008fea0003900000 */
[----:B------:R-:W3:Y:S02]  /*6bb0*/  @!P1 SYNCS.PHASECHK.TRANS64 P1, [R3+URZ], R0 ;  /* 0x00000000030095a7 */ /* 0x000ee4000802007f */
[----:B---3--:R-:W-:Y:S05]  /*6bc0*/  @!P1 BRA `(.L_x_24) ;  /* 0xfffffffc00f09947 */ /* 0x008fea000383ffff */
[----:B------:R-:W-:Y:S05]  /*6bd0*/  BRA `(.L_x_23) ;  /* 0xffffffac00847947 */ /* 0x000fea000383ffff */
.L_x_29:
[----:B--2---:R-:W-:-:S04]  /*6be0*/  IMAD.U32 R5, RZ, RZ, UR4 ;  /* 0x00000004ff057e24 */ /* 0x004fc8000f8e00ff */
[----:B------:R2:W3:Y:S03]  /*6bf0*/  SYNCS.PHASECHK.TRANS64.TRYWAIT P1, [R5+URZ], R4 ;  /* 0x00000004050075a7 */ /* 0x0004e6000802017f */
[----:B---3--:R-:W-:Y:S05]  /*6c00*/  @!P1 NANOSLEEP.SYNCS 0x989680 ;  /* 0x009896800000995d */ /* 0x008fea0003900000 */
[----:B------:R-:W3:Y:S02]  /*6c10*/  @!P1 SYNCS.PHASECHK.TRANS64 P1, [R5+URZ], R4 ;  /* 0x00000004050095a7 */ /* 0x000ee4000802007f */
[----:B---3--:R-:W-:Y:S05]  /*6c20*/  @!P1 BRA `(.L_x_29) ;  /* 0xfffffffc00ec9947 */ /* 0x008fea000383ffff */
[----:B------:R-:W-:Y:S05]  /*6c30*/  BRA `(.L_x_28) ;  /* 0xffffffac00e07947 */ /* 0x000fea000383ffff */
.L_x_35:
[----:B0-----:R-:W-:-:S04]  /*6c40*/  IMAD.U32 R3, RZ, RZ, UR43 ;  /* 0x0000002bff037e24 */ /* 0x001fc8000f8e00ff */
[----:B------:R0:W1:Y:S03]  /*6c50*/  SYNCS.PHASECHK.TRANS64.TRYWAIT P0, [R3+URZ+0x8], R0 ;  /* 0x00000800030075a7 */ /* 0x000066000800017f */
[----:B-1----:R-:W-:Y:S05]  /*6c60*/  @!P0 NANOSLEEP.SYNCS 0x989680 ;  /* 0x009896800000895d */ /* 0x002fea0003900000 */
[----:B------:R-:W1:Y:S02]  /*6c70*/  @!P0 SYNCS.PHASECHK.TRANS64 P0, [R3+URZ+0x8], R0 ;  /* 0x00000800030085a7 */ /* 0x000e64000800007f */
[----:B-1----:R-:W-:Y:S05]  /*6c80*/  @!P0 BRA `(.L_x_35) ;  /* 0xfffffffc00ec8947 */ /* 0x002fea000383ffff */
[----:B------:R-:W-:Y:S05]  /*6c90*/  BRA `(.L_x_194) ;  /* 0xffffffb000cc7947 */ /* 0x000fea000383ffff */
.L_x_172:
[----:B------:R-:W-:Y:S01]  /*6ca0*/  BSSY B1, `(.L_x_195) ;  /* 0x0000006000017945 */ /* 0x000fe20003800000 */
[----:B------:R-:W-:-:S07]  /*6cb0*/  IMAD.MOV.U32 R15, RZ, RZ, -0x1 ;  /* 0xffffffffff0f7424 */ /* 0x000fce00078e00ff */
[----:B-----5:R-:W-:Y:S05]  /*6cc0*/  WARPSYNC.COLLECTIVE R15, `(.L_x_196) ;  /* 0x000000000f0c7348 */ /* 0x020fea0003c00000 */
[----:B------:R-:W-:Y:S02]  /*6cd0*/  ELECT P6, UR62, PT ;  /* 0x00000000003e782f */ /* 0x000fe400038c0000 */
[----:B------:R-:W-:Y:S01]  /*6ce0*/  MOV R14, UR62 ;  /* 0x0000003e000e7c02 */ /* 0x000fe20008000f00 */
[----:B-----5:R-:W-:Y:S10]  /*6cf0*/  ENDCOLLECTIVE ;  /* 0x000000000000791b */ /* 0x020ff40003800000 */
.L_x_196:
[----:B------:R-:W-:Y:S05]  /*6d00*/  BSYNC B1 ;  /* 0x0000000000017941 */ /* 0x000fea0003800000 */
.L_x_195:
[----:B------:R-:W-:Y:S05]  /*6d10*/  BRA `(.L_x_197) ;  /* 0xffffffec00dc7947 */ /* 0x000fea000383ffff */
.L_x_175:
[----:B-1----:R1:W2:Y:S02]  /*6d20*/  SYNCS.PHASECHK.TRANS64.TRYWAIT P1, [R11+URZ+0x28], R6 ;  /* 0x000028060b0075a7 */ /* 0x0022a4000802017f */
[----:B--2---:R-:W-:Y:S05]  /*6d30*/  @!P1 NANOSLEEP.SYNCS 0x989680 ;  /* 0x009896800000995d */ /* 0x004fea0003900000 */
[----:B------:R-:W2:Y:S02]  /*6d40*/  @!P1 SYNCS.PHASECHK.TRANS64 P1, [R11+URZ+0x28], R6 ;  /* 0x000028060b0095a7 */ /* 0x000ea4000802007f */
[----:B--2---:R-:W-:Y:S05]  /*6d50*/  @!P1 BRA `(.L_x_175) ;  /* 0xfffffffc00f09947 */ /* 0x004fea000383ffff */
[----:B------:R-:W-:Y:S05]  /*6d60*/  BRA `(.L_x_198) ;  /* 0xfffffff000147947 */ /* 0x000fea000383ffff */
.L_x_184:
[----:B------:R-:W-:Y:S01]  /*6d70*/  BSSY B0, `(.L_x_199) ;  /* 0x0000006000007945 */ /* 0x000fe20003800000 */
[----:B------:R-:W-:-:S07]  /*6d80*/  IMAD.MOV.U32 R15, RZ, RZ, -0x1 ;  /* 0xffffffffff0f7424 */ /* 0x000fce00078e00ff */
[----:B-----5:R-:W-:Y:S05]  /*6d90*/  WARPSYNC.COLLECTIVE R15, `(.L_x_200) ;  /* 0x000000000f0c7348 */ /* 0x020fea0003c00000 */
[----:B------:R-:W-:Y:S02]  /*6da0*/  ELECT P6, UR62, PT ;  /* 0x00000000003e782f */ /* 0x000fe400038c0000 */
[----:B------:R-:W-:Y:S01]  /*6db0*/  MOV R14, UR62 ;  /* 0x0000003e000e7c02 */ /* 0x000fe20008000f00 */
[----:B-----5:R-:W-:Y:S10]  /*6dc0*/  ENDCOLLECTIVE ;  /* 0x000000000000791b */ /* 0x020ff40003800000 */
.L_x_200:
[----:B------:R-:W-:Y:S05]  /*6dd0*/  BSYNC B0 ;  /* 0x0000000000007941 */ /* 0x000fea0003800000 */
.L_x_199:
[----:B------:R-:W-:Y:S05]  /*6de0*/  BRA `(.L_x_201) ;  /* 0xfffffff800787947 */ /* 0x000fea000383ffff */
.L_x_188:
[----:B0-----:R0:W1:Y:S02]  /*6df0*/  SYNCS.PHASECHK.TRANS64.TRYWAIT P0, [R7+URZ], R2 ;  /* 0x00000002070075a7 */ /* 0x001064000800017f */
[----:B-1----:R-:W-:Y:S05]  /*6e00*/  @!P0 NANOSLEEP.SYNCS 0x989680 ;  /* 0x009896800000895d */ /* 0x002fea0003900000 */
[----:B------:R-:W1:Y:S02]  /*6e10*/  @!P0 SYNCS.PHASECHK.TRANS64 P0, [R7+URZ], R2 ;  /* 0x00000002070085a7 */ /* 0x000e64000800007f */
[----:B-1----:R-:W-:Y:S05]  /*6e20*/  @!P0 BRA `(.L_x_188) ;  /* 0xfffffffc00f08947 */ /* 0x002fea000383ffff */
[----:B------:R-:W-:Y:S05]  /*6e30*/  BRA `(.L_x_202) ;  /* 0xfffffff800b87947 */ /* 0x000fea000383ffff */
.L_x_189:
[----:B0-----:R0:W1:Y:S02]  /*6e40*/  SYNCS.PHASECHK.TRANS64.TRYWAIT P0, [R6+URZ], R3 ;  /* 0x00000003060075a7 */ /* 0x001064000800017f */
[----:B-1----:R-:W-:Y:S05]  /*6e50*/  @!P0 NANOSLEEP.SYNCS 0x989680 ;  /* 0x009896800000895d */ /* 0x002fea0003900000 */
[----:B------:R-:W1:Y:S02]  /*6e60*/  @!P0 SYNCS.PHASECHK.TRANS64 P0, [R6+URZ], R3 ;  /* 0x00000003060085a7 */ /* 0x000e64000800007f */
[----:B-1----:R-:W-:Y:S05]  /*6e70*/  @!P0 BRA `(.L_x_189) ;  /* 0xfffffffc00f08947 */ /* 0x002fea000383ffff */
[----:B------:R-:W-:Y:S05]  /*6e80*/  BRA `(.L_x_203) ;  /* 0xfffffff800c87947 */ /* 0x000fea000383ffff */
.L_x_190:
[----:B0-----:R0:W1:Y:S02]  /*6e90*/  SYNCS.PHASECHK.TRANS64.TRYWAIT P0, [R7+URZ], R4 ;  /* 0x00000004070075a7 */ /* 0x001064000800017f */
[----:B-1----:R-:W-:Y:S05]  /*6ea0*/  @!P0 NANOSLEEP.SYNCS 0x989680 ;  /* 0x009896800000895d */ /* 0x002fea0003900000 */
[----:B------:R-:W1:Y:S02]  /*6eb0*/  @!P0 SYNCS.PHASECHK.TRANS64 P0, [R7+URZ], R4 ;  /* 0x00000004070085a7 */ /* 0x000e64000800007f */
[----:B-1----:R-:W-:Y:S05]  /*6ec0*/  @!P0 BRA `(.L_x_190) ;  /* 0xfffffffc00f08947 */ /* 0x002fea000383ffff */
[----:B------:R-:W-:Y:S05]  /*6ed0*/  BRA `(.L_x_204) ;  /* 0xfffffff800d87947 */ /* 0x000fea000383ffff */
.L_x_191:
[----:B-1----:R1:W2:Y:S02]  /*6ee0*/  SYNCS.PHASECHK.TRANS64.TRYWAIT P0, [R6+URZ], R3 ;  /* 0x00000003060075a7 */ /* 0x0022a4000800017f */
[----:B--2---:R-:W-:Y:S05]  /*6ef0*/  @!P0 NANOSLEEP.SYNCS 0x989680 ;  /* 0x009896800000895d */ /* 0x004fea0003900000 */
[----:B------:R-:W2:Y:S02]  /*6f00*/  @!P0 SYNCS.PHASECHK.TRANS64 P0, [R6+URZ], R3 ;  /* 0x00000003060085a7 */ /* 0x000ea4000800007f */
[----:B--2---:R-:W-:Y:S05]  /*6f10*/  @!P0 BRA `(.L_x_191) ;  /* 0xfffffffc00f08947 */ /* 0x004fea000383ffff */
[----:B------:R-:W-:Y:S05]  /*6f20*/  BRA `(.L_x_205) ;  /* 0xfffffff800e07947 */ /* 0x000fea000383ffff */
.L_x_206:
[----:B------:R-:W-:-:S00]  /*6f30*/  BRA `(.L_x_206) ;  /* 0xfffffffc00fc7947 */ /* 0x000fc0000383ffff */
[----:B------:R-:W-:-:S00]  /*6f40*/  NOP ;  /* 0x0000000000007918 */ /* 0x000fc00000000000 */
        /* <DEDUP_REMOVED lines=11> */
.L_x_207:


//--------------------- .nv.global.init           --------------------------
	.section	.nv.global.init,"aw",@progbits
.nv.global.init:
	.type		$str$22,@object
	.size		$str$22,($str$23 - $str$22)
$str$22:
        /*0000*/ 	.byte	0x6b, 0x5f, 0x74, 0x69, 0x6c, 0x65, 0x5f, 0x63, 0x6f, 0x75, 0x6e, 0x74, 0x20, 0x3e, 0x3d, 0x20
        /*0010*/ 	.byte	0x31, 0x00
	.type		$str$23,@object
	.size		$str$23,(__unnamed_1 - $str$23)
$str$23:
        /*0012*/ 	.byte	0x2f, 0x74, 0x6d, 0x70, 0x2f, 0x63, 0x75, 0x74, 0x6c, 0x61, 0x73, 0x73, 0x5f, 0x73, 0x77, 0x65
        /*0022*/ 	.byte	0x65, 0x70, 0x5f, 0x73, 0x72, 0x63, 0x2f, 0x69, 0x6e, 0x63, 0x6c, 0x75, 0x64, 0x65, 0x2f, 0x63
        /*0032*/ 	.byte	0x75, 0x74, 0x6c, 0x61, 0x73, 0x73, 0x2f, 0x67, 0x65, 0x6d, 0x6d, 0x2f, 0x63, 0x6f, 0x6c, 0x6c
        /*0042*/ 	.byte	0x65, 0x63, 0x74, 0x69, 0x76, 0x65, 0x2f, 0x73, 0x6d, 0x39, 0x30, 0x5f, 0x6d, 0x6d, 0x61, 0x5f
        /*0052*/ 	.byte	0x74, 0x6d, 0x61, 0x5f, 0x67, 0x6d, 0x6d, 0x61, 0x5f, 0x73, 0x73, 0x5f, 0x77, 0x61, 0x72, 0x70
        /*0062*/ 	.byte	0x73, 0x70, 0x65, 0x63, 0x69, 0x61, 0x6c, 0x69, 0x7a, 0x65, 0x64, 0x2e, 0x68, 0x70, 0x70, 0x00
	.type		__unnamed_1,@object
	.size		__unnamed_1,(.L_0 - __unnamed_1)
__unnamed_1:
        /*0072*/ 	.byte	0x76, 0x6f, 0x69, 0x64, 0x20, 0x63, 0x75, 0x74, 0x6c, 0x61, 0x73, 0x73, 0x3a, 0x3a, 0x67, 0x65
        /* <DEDUP_REMOVED lines=172> */
        /*0b42*/ 	.byte	0x75, 0x74, 0x65, 0x3a, 0x3a, 0x69, 0x64, 0x65, 0x6e, 0x74, 0x69, 0x74, 0x79, 0x5d, 0x00
.L_0:


//--------------------- .nv.shared._ZN7cutlass13device_kernelINS_4gemm6kernel13GemmUniversalIN4cute5tupleIJiiiiEEENS1_10collective13CollectiveMmaINS1_34MainloopSm90TmaGmmaWarpSpecializedILi5ENS5_IJNS4_1CILi2EEESB_NSA_ILi1EEEEEENS1_32KernelTmaWarpSpecializedPingpongEEENS5_IJNSA_ILi64EEENSA_ILi128EEENSA_ILi32EEEEEEaNS5_IJlSC_lEEEaSK_NS4_8TiledMMAINS4_8MMA_AtomIJNS4_4SM904GMMA27MMA_64x128x32_S32S8S8_SS_TNEEEENS4_6LayoutINS5_IJSC_SC_SC_EEENS5_IJNSA_ILi0EEEST_ST_EEEEENS5_IJNS4_10UnderscoreESW_SW_EEEEENS4_23SM90_TMA_LOAD_MULTICASTENS4_14ComposedLayoutINS4_7SwizzleILi1ELi4ELi3EEENS4_18smem_ptr_flag_bitsILi8EEENSR_INS5_IJNSA_ILi8EEESI_EEENS5_IJSI_SC_EEEEEEEvNS4_8identityESZ_S19_vS1A_EENS_8epilogue10collective6detail29Sm90TmaWarpSpecializedAdapterINS1D_15DefaultEpilogueIaSK_SK_NS1C_6thread17LinearCombinationIaLi1EiiLNS1H_9ScaleType4KindE0ELNS_15FloatRoundStyleE2EaEENS1_15EpilogueDefaultEEEEEvvEEEEvNT_6ParamsE --------------------------
	.section	.nv.shared._ZN7cutlass13device_kernelINS_4gemm6kernel13GemmUniversalIN4cute5tupleIJiiiiEEENS1_10collective13CollectiveMmaINS1_34MainloopSm90TmaGmmaWarpSpecializedILi5ENS5_IJNS4_1CILi2EEESB_NSA_ILi1EEEEEENS1_32KernelTmaWarpSpecializedPingpongEEENS5_IJNSA_ILi64EEENSA_ILi128EEENSA_ILi32EEEEEEaNS5_IJlSC_lEEEaSK_NS4_8TiledMMAINS4_8MMA_AtomIJNS4_4SM904GMMA27MMA_64x128x32_S32S8S8_SS_TNEEEENS4_6LayoutINS5_IJSC_SC_SC_EEENS5_IJNSA_ILi0EEEST_ST_EEEEENS5_IJNS4_10UnderscoreESW_SW_EEEEENS4_23SM90_TMA_LOAD_MULTICASTENS4_14ComposedLayoutINS4_7SwizzleILi1ELi4ELi3EEENS4_18smem_ptr_flag_bitsILi8EEENSR_INS5_IJNSA_ILi8EEESI_EEENS5_IJSI_SC_EEEEEEEvNS4_8identityESZ_S19_vS1A_EENS_8epilogue10collective6detail29Sm90TmaWarpSpecializedAdapterINS1D_15DefaultEpilogueIaSK_SK_NS1C_6thread17LinearCombinationIaLi1EiiLNS1H_9ScaleType4KindE0ELNS_15FloatRoundStyleE2EaEENS1_15EpilogueDefaultEEEEEvvEEEEvNT_6ParamsE,"aw",@nobits
	.sectionflags	@""
	.align	16
	.zero		1024


//--------------------- .nv.shared.reserved.0     --------------------------
	.section	.nv.shared.reserved.0,"aw",@nobits
	.weak		__nv_reservedSMEM_offset_0_alias
	.size		__nv_reservedSMEM_offset_0_alias, 0, 0
	.other		__nv_reservedSMEM_offset_0_alias,@"STO_CUDA_RESERVED_SHARED STV_DEFAULT"
__nv_reservedSMEM_offset_0_alias:
	.zero		0


//--------------------- .nv.global                --------------------------
	.section	.nv.global,"aw",@nobits
.nv.global:
	.type		_ZN39_INTERNAL_5e0575dd_4_k_cu_8385b1b3_57434cute1_E,@object
	.size		_ZN39_INTERNAL_5e0575dd_4_k_cu_8385b1b3_57434cute1_E,(_ZN39_INTERNAL_5e0575dd_4_k_cu_8385b1b3_57434cuda3std3__45__cpo6cbeginE - _ZN39_INTERNAL_5e0575dd_4_k_cu_8385b1b3_57434cute1_E)
_ZN39_INTERNAL_5e0575dd_4_k_cu_8385b1b3_57434cute1_E:
	.zero		1
	.type		_ZN39_INTERNAL_5e0575dd_4_k_cu_8385b1b3_57434cuda3std3__45__cpo6cbeginE,@object
	.size		_ZN39_INTERNAL_5e0575dd_4_k_cu_8385b1b3_57434cuda3std3__45__cpo6cbeginE,(_ZN39_INTERNAL_5e0575dd_4_k_cu_8385b1b3_57434cuda3std3__48in_placeE - _ZN39_INTERNAL_5e0575dd_4_k_cu_8385b1b3_57434cuda3std3__45__cpo6cbeginE)
_ZN39_INTERNAL_5e0575dd_4_k_cu_8385b1b3_57434cuda3std3__45__cpo6cbeginE:
	.zero		1
	.type		_ZN39_INTERNAL_5e0575dd_4_k_cu_8385b1b3_57434cuda3std3__48in_placeE,@object
	.size		_ZN39_INTERNAL_5e0575dd_4_k_cu_8385b1b3_57434cuda3std3__48in_placeE,(_ZN39_INTERNAL_5e0575dd_4_k_cu_8385b1b3_57434cuda3std6ranges3__45__cpo9iter_moveE - _ZN39_INTERNAL_5e0575dd_4_k_cu_8385b1b3_57434cuda3std3__48in_placeE)
_ZN39_INTERNAL_5e0575dd_4_k_cu_8385b1b3_57434cuda3std3__48in_placeE:
	.zero		1
	.type		_ZN39_INTERNAL_5e0575dd_4_k_cu_8385b1b3_57434cuda3std6ranges3__45__cpo9iter_moveE,@object
	.size		_ZN39_INTERNAL_5e0575dd_4_k_cu_8385b1b3_57434cuda3std6ranges3__45__cpo9iter_moveE,(_ZN39_INTERNAL_5e0575dd_4_k_cu_8385b1b3_57434cuda3std3__45__cpo5beginE - _ZN39_INTERNAL_5e0575dd_4_k_cu_8385b1b3_57434cuda3std6ranges3__45__cpo9iter_moveE)
_ZN39_INTERNAL_5e0575dd_4_k_cu_8385b1b3_57434cuda3std6ranges3__45__cpo9iter_moveE:
	.zero		1
	.type		_ZN39_INTERNAL_5e0575dd_4_k_cu_8385b1b3_57434cuda3std3__45__cpo5beginE,@object
	.size		_ZN39_INTERNAL_5e0575dd_4_k_cu_8385b1b3_57434cuda3std3__45__cpo5beginE,(_ZN39_INTERNAL_5e0575dd_4_k_cu_8385b1b3_57434cuda3std3__441_GLOBAL__N__5e0575dd_4_k_cu_8385b1b3_57436ignoreE - _ZN39_INTERNAL_5e0575dd_4_k_cu_8385b1b3_57434cuda3std3__45__cpo5beginE)
_ZN39_INTERNAL_5e0575dd_4_k_cu_8385b1b3_57434cuda3std3__45__cpo5beginE:
	.zero		1
	.type		_ZN39_INTERNAL_5e0575dd_4_k_cu_8385b1b3_57434cuda3std3__441_GLOBAL__N__5e0575dd_4_k_cu_8385b1b3_57436ignoreE,@object
	.size		_ZN39_INTERNAL_5e0575dd_4_k_cu_8385b1b3_57434cuda3std3__441_GLOBAL__N__5e0575dd_4_k_cu_8385b1b3_57436ignoreE,(_ZN39_INTERNAL_5e0575dd_4_k_cu_8385b1b3_57434cute7productE - _ZN39_INTERNAL_5e0575dd_4_k_cu_8385b1b3_57434cuda3std3__441_GLOBAL__N__5e0575dd_4_k_cu_8385b1b3_57436ignoreE)
_ZN39_INTERNAL_5e0575dd_4_k_cu_8385b1b3_57434cuda3std3__441_GLOBAL__N__5e0575dd_4_k_cu_8385b1b3_57436ignoreE:
	.zero		1
	.type		_ZN39_INTERNAL_5e0575dd_4_k_cu_8385b1b3_57434cute7productE,@object
	.size		_ZN39_INTERNAL_5e0575dd_4_k_cu_8385b1b3_57434cute7productE,(_ZN39_INTERNAL_5e0575dd_4_k_cu_8385b1b3_57434cuda3std3__45__cpo3endE - _ZN39_INTERNAL_5e0575dd_4_k_cu_8385b1b3_57434cute7productE)
_ZN39_INTERNAL_5e0575dd_4_k_cu_8385b1b3_57434cute7productE:
	.zero		1
	.type		_ZN39_INTERNAL_5e0575dd_4_k_cu_8385b1b3_57434cuda3std3__45__cpo3endE,@object
	.size		_ZN39_INTERNAL_5e0575dd_4_k_cu_8385b1b3_57434cuda3std3__45__cpo3endE,(_ZN39_INTERNAL_5e0575dd_4_k_cu_8385b1b3_57434cuda3std3__419piecewise_constructE - _ZN39_INTERNAL_5e0575dd_4_k_cu_8385b1b3_57434cuda3std3__45__cpo3endE)
_ZN39_INTERNAL_5e0575dd_4_k_cu_8385b1b3_57434cuda3std3__45__cpo3endE:
	.zero		1
	.type		_ZN39_INTERNAL_5e0575dd_4_k_cu_8385b1b3_57434cuda3std3__419piecewise_constructE,@object
	.size		_ZN39_INTERNAL_5e0575dd_4_k_cu_8385b1b3_57434cuda3std3__419piecewise_constructE,(_ZN39_INTERNAL_5e0575dd_4_k_cu_8385b1b3_57434cuda3std3__45__cpo4cendE - _ZN39_INTERNAL_5e0575dd_4_k_cu_8385b1b3_57434cuda3std3__419piecewise_constructE)
_ZN39_INTERNAL_5e0575dd_4_k_cu_8385b1b3_57434cuda3std3__419piecewise_constructE:
	.zero		1
	.type		_ZN39_INTERNAL_5e0575dd_4_k_cu_8385b1b3_57434cuda3std3__45__cpo4cendE,@object
	.size		_ZN39_INTERNAL_5e0575dd_4_k_cu_8385b1b3_57434cuda3std3__45__cpo4cendE,(_ZN39_INTERNAL_5e0575dd_4_k_cu_8385b1b3_57434cuda3std6ranges3__45__cpo4swapE - _ZN39_INTERNAL_5e0575dd_4_k_cu_8385b1b3_57434cuda3std3__45__cpo4cendE)
_ZN39_INTERNAL_5e0575dd_4_k_cu_8385b1b3_57434cuda3std3__45__cpo4cendE:
	.zero		1
	.type		_ZN39_INTERNAL_5e0575dd_4_k_cu_8385b1b3_57434cuda3std6ranges3__45__cpo4swapE,@object
	.size		_ZN39_INTERNAL_5e0575dd_4_k_cu_8385b1b3_57434cuda3std6ranges3__45__cpo4swapE,(.L_8 - _ZN39_INTERNAL_5e0575dd_4_k_cu_8385b1b3_57434cuda3std6ranges3__45__cpo4swapE)
_ZN39_INTERNAL_5e0575dd_4_k_cu_8385b1b3_57434cuda3std6ranges3__45__cpo4swapE:
	.zero		1
.L_8:


//--------------------- .nv.constant0._ZN7cutlass13device_kernelINS_4gemm6kernel13GemmUniversalIN4cute5tupleIJiiiiEEENS1_10collective13CollectiveMmaINS1_34MainloopSm90TmaGmmaWarpSpecializedILi5ENS5_IJNS4_1CILi2EEESB_NSA_ILi1EEEEEENS1_32KernelTmaWarpSpecializedPingpongEEENS5_IJNSA_ILi64EEENSA_ILi128EEENSA_ILi32EEEEEEaNS5_IJlSC_lEEEaSK_NS4_8TiledMMAINS4_8MMA_AtomIJNS4_4SM904GMMA27MMA_64x128x32_S32S8S8_SS_TNEEEENS4_6LayoutINS5_IJSC_SC_SC_EEENS5_IJNSA_ILi0EEEST_ST_EEEEENS5_IJNS4_10UnderscoreESW_SW_EEEEENS4_23SM90_TMA_LOAD_MULTICASTENS4_14ComposedLayoutINS4_7SwizzleILi1ELi4ELi3EEENS4_18smem_ptr_flag_bitsILi8EEENSR_INS5_IJNSA_ILi8EEESI_EEENS5_IJSI_SC_EEEEEEEvNS4_8identityESZ_S19_vS1A_EENS_8epilogue10collective6detail29Sm90TmaWarpSpecializedAdapterINS1D_15DefaultEpilogueIaSK_SK_NS1C_6thread17LinearCombinationIaLi1EiiLNS1H_9ScaleType4KindE0ELNS_15FloatRoundStyleE2EaEENS1_15EpilogueDefaultEEEEEvvEEEEvNT_6ParamsE --------------------------
	.section	.nv.constant0._ZN7cutlass13device_kernelINS_4gemm6kernel13GemmUniversalIN4cute5tupleIJiiiiEEENS1_10collective13CollectiveMmaINS1_34MainloopSm90TmaGmmaWarpSpecializedILi5ENS5_IJNS4_1CILi2EEESB_NSA_ILi1EEEEEENS1_32KernelTmaWarpSpecializedPingpongEEENS5_IJNSA_ILi64EEENSA_ILi128EEENSA_ILi32EEEEEEaNS5_IJlSC_lEEEaSK_NS4_8TiledMMAINS4_8MMA_AtomIJNS4_4SM904GMMA27MMA_64x128x32_S32S8S8_SS_TNEEEENS4_6LayoutINS5_IJSC_SC_SC_EEENS5_IJNSA_ILi0EEEST_ST_EEEEENS5_IJNS4_10UnderscoreESW_SW_EEEEENS4_23SM90_TMA_LOAD_MULTICASTENS4_14ComposedLayoutINS4_7SwizzleILi1ELi4ELi3EEENS4_18smem_ptr_flag_bitsILi8EEENSR_INS5_IJNSA_ILi8EEESI_EEENS5_IJSI_SC_EEEEEEEvNS4_8identityESZ_S19_vS1A_EENS_8epilogue10collective6detail29Sm90TmaWarpSpecializedAdapterINS1D_15DefaultEpilogueIaSK_SK_NS1C_6thread17LinearCombinationIaLi1EiiLNS1H_9ScaleType4KindE0ELNS_15FloatRoundStyleE2EaEENS1_15EpilogueDefaultEEEEEvvEEEEvNT_6ParamsE,"a",@progbits
	.sectionflags	@""
	.align	4
.nv.constant0._ZN7cutlass13device_kernelINS_4gemm6kernel13GemmUniversalIN4cute5tupleIJiiiiEEENS1_10collective13CollectiveMmaINS1_34MainloopSm90TmaGmmaWarpSpecializedILi5ENS5_IJNS4_1CILi2EEESB_NSA_ILi1EEEEEENS1_32KernelTmaWarpSpecializedPingpongEEENS5_IJNSA_ILi64EEENSA_ILi128EEENSA_ILi32EEEEEEaNS5_IJlSC_lEEEaSK_NS4_8TiledMMAINS4_8MMA_AtomIJNS4_4SM904GMMA27MMA_64x128x32_S32S8S8_SS_TNEEEENS4_6LayoutINS5_IJSC_SC_SC_EEENS5_IJNSA_ILi0EEEST_ST_EEEEENS5_IJNS4_10UnderscoreESW_SW_EEEEENS4_23SM90_TMA_LOAD_MULTICASTENS4_14ComposedLayoutINS4_7SwizzleILi1ELi4ELi3EEENS4_18smem_ptr_flag_bitsILi8EEENSR_INS5_IJNSA_ILi8EEESI_EEENS5_IJSI_SC_EEEEEEEvNS4_8identityESZ_S19_vS1A_EENS_8epilogue10collective6detail29Sm90TmaWarpSpecializedAdapterINS1D_15DefaultEpilogueIaSK_SK_NS1C_6thread17LinearCombinationIaLi1EiiLNS1H_9ScaleType4KindE0ELNS_15FloatRoundStyleE2EaEENS1_15EpilogueDefaultEEEEEvvEEEEvNT_6ParamsE:
	.zero		1664


//--------------------- SYMBOLS --------------------------

	.type		.nv.reservedSmem.offset0,@object
	.size		.nv.reservedSmem.offset0,0x4
	.type		__assertfail,@function
